	.target	sm_90a

	.elftype	@"ET_EXEC"


//--------------------- .note.nv.tkinfo           --------------------------
	.section	.note.nv.tkinfo,"",@"SHT_NOTE"
	.sectionflags	@"SHF_NOTE_NV_TKINFO"
	.tkinfo
        /*0018*/ 	.word	0x00000002
        /*0030*/ 	.string	""
        /*0030*/ 	.string	"ptxas"
        /*0030*/ 	.string	"Cuda compilation tools, release 13.0, V13.0.88"
        /*0030*/ 	.string	"Build cuda_13.0.r13.0/compiler.36424714_0"
        /*0030*/ 	.string	"-arch sm_90a -m 64 "



//--------------------- .note.nv.cuinfo           --------------------------
	.section	.note.nv.cuinfo,"",@"SHT_NOTE"
	.sectionflags	@"SHF_NOTE_NV_CUINFO"
        /*0018*/ 	.short	0x0002
        /*001a*/ 	.short	0x005a
        /*001c*/ 	.short	0x0082
	.zero		2


//--------------------- .nv.info                  --------------------------
	.section	.nv.info,"",@"SHT_CUDA_INFO"
	.align	4


	//----- nvinfo : EIATTR_REGCOUNT
	.align		4
        /*0000*/ 	.byte	0x04, 0x2f
        /*0002*/ 	.short	(.L_12 - .L_11)
	.align		4
.L_11:
        /*0004*/ 	.word	index@(_ZN7cutlass13device_kernelINS_4gemm6kernel13GemmUniversalIN4cute5tupleIJiiiiEEENS1_10collective13CollectiveMmaINS1_37MainloopSm90TmaGmmaWarpSpecializedFP8ILi14ENS5_IJNS4_1CILi1EEESB_SB_EEENS1_32KernelTmaWarpSpecializedPingpongEEENS5_IJNSA_ILi64EEESF_NSA_ILi128EEEEEENS_12float_e4m3_tENS5_IJlSB_lEEESI_SJ_NS4_8TiledMMAINS4_8MMA_AtomIJNS4_4SM904GMMA30MMA_64x64x32_F32E4M3E4M3_SS_TNILNSN_7ScaleInE1ELSP_1EEEEEENS4_6LayoutISC_NS5_IJNSA_ILi0EEEST_ST_EEEEENS5_IJNS4_10UnderscoreESW_SW_EEEEENS4_13SM90_TMA_LOADENS4_14ComposedLayoutINS4_7SwizzleILi3ELi4ELi3EEENS4_18smem_ptr_flag_bitsILi8EEENSS_INS5_IJNSA_ILi8EEESG_EEENS5_IJSG_SB_EEEEEEEvNS4_8identityESZ_S19_vS1A_EENS_8epilogue10collective6detail29Sm90TmaWarpSpecializedAdapterINS1D_15DefaultEpilogueISI_SJ_SJ_NS1C_6thread17LinearCombinationISI_Li1EffLNS1H_9ScaleType4KindE0ELNS_15FloatRoundStyleE2ESI_EENS1_15EpilogueDefaultEEEEEvvEEEEvNT_6ParamsE)
        /*0008*/ 	.word	0x000000a8


	//----- nvinfo : EIATTR_FRAME_SIZE
	.align		4
.L_12:
        /*000c*/ 	.byte	0x04, 0x11
        /*000e*/ 	.short	(.L_14 - .L_13)
	.align		4
.L_13:
        /*0010*/ 	.word	index@(_ZN7cutlass13device_kernelINS_4gemm6kernel13GemmUniversalIN4cute5tupleIJiiiiEEENS1_10collective13CollectiveMmaINS1_37MainloopSm90TmaGmmaWarpSpecializedFP8ILi14ENS5_IJNS4_1CILi1EEESB_SB_EEENS1_32KernelTmaWarpSpecializedPingpongEEENS5_IJNSA_ILi64EEESF_NSA_ILi128EEEEEENS_12float_e4m3_tENS5_IJlSB_lEEESI_SJ_NS4_8TiledMMAINS4_8MMA_AtomIJNS4_4SM904GMMA30MMA_64x64x32_F32E4M3E4M3_SS_TNILNSN_7ScaleInE1ELSP_1EEEEEENS4_6LayoutISC_NS5_IJNSA_ILi0EEEST_ST_EEEEENS5_IJNS4_10UnderscoreESW_SW_EEEEENS4_13SM90_TMA_LOADENS4_14ComposedLayoutINS4_7SwizzleILi3ELi4ELi3EEENS4_18smem_ptr_flag_bitsILi8EEENSS_INS5_IJNSA_ILi8EEESG_EEENS5_IJSG_SB_EEEEEEEvNS4_8identityESZ_S19_vS1A_EENS_8epilogue10collective6detail29Sm90TmaWarpSpecializedAdapterINS1D_15DefaultEpilogueISI_SJ_SJ_NS1C_6thread17LinearCombinationISI_Li1EffLNS1H_9ScaleType4KindE0ELNS_15FloatRoundStyleE2ESI_EENS1_15EpilogueDefaultEEEEEvvEEEEvNT_6ParamsE)
        /*0014*/ 	.word	0x00000000


	//----- nvinfo : EIATTR_MIN_STACK_SIZE
	.align		4
.L_14:
        /*0018*/ 	.byte	0x04, 0x12
        /*001a*/ 	.short	(.L_16 - .L_15)
	.align		4
.L_15:
        /*001c*/ 	.word	index@(_ZN7cutlass13device_kernelINS_4gemm6kernel13GemmUniversalIN4cute5tupleIJiiiiEEENS1_10collective13CollectiveMmaINS1_37MainloopSm90TmaGmmaWarpSpecializedFP8ILi14ENS5_IJNS4_1CILi1EEESB_SB_EEENS1_32KernelTmaWarpSpecializedPingpongEEENS5_IJNSA_ILi64EEESF_NSA_ILi128EEEEEENS_12float_e4m3_tENS5_IJlSB_lEEESI_SJ_NS4_8TiledMMAINS4_8MMA_AtomIJNS4_4SM904GMMA30MMA_64x64x32_F32E4M3E4M3_SS_TNILNSN_7ScaleInE1ELSP_1EEEEEENS4_6LayoutISC_NS5_IJNSA_ILi0EEEST_ST_EEEEENS5_IJNS4_10UnderscoreESW_SW_EEEEENS4_13SM90_TMA_LOADENS4_14ComposedLayoutINS4_7SwizzleILi3ELi4ELi3EEENS4_18smem_ptr_flag_bitsILi8EEENSS_INS5_IJNSA_ILi8EEESG_EEENS5_IJSG_SB_EEEEEEEvNS4_8identityESZ_S19_vS1A_EENS_8epilogue10collective6detail29Sm90TmaWarpSpecializedAdapterINS1D_15DefaultEpilogueISI_SJ_SJ_NS1C_6thread17LinearCombinationISI_Li1EffLNS1H_9ScaleType4KindE0ELNS_15FloatRoundStyleE2ESI_EENS1_15EpilogueDefaultEEEEEvvEEEEvNT_6ParamsE)
        /*0020*/ 	.word	0x00000000
.L_16:


//--------------------- .nv.compat                --------------------------
	.section	.nv.compat,"",@"SHT_CUDA_COMPAT_INFO"
	.align	4
        /*0000*/ 	.byte	0x02, 0x09, 0x01, 0x00, 0x02, 0x02, 0x04, 0x00, 0x02, 0x05, 0x05, 0x00, 0x03, 0x07, 0x01, 0x01
        /*0010*/ 	.byte	0x02, 0x03, 0x01, 0x00, 0x02, 0x06, 0x01, 0x00, 0x04, 0x0b, 0x08, 0x00, 0x00, 0x00, 0x00, 0x00
        /*0020*/ 	.byte	0x00, 0x00, 0x00, 0x00


//--------------------- .nv.info._ZN7cutlass13device_kernelINS_4gemm6kernel13GemmUniversalIN4cute5tupleIJiiiiEEENS1_10collective13CollectiveMmaINS1_37MainloopSm90TmaGmmaWarpSpecializedFP8ILi14ENS5_IJNS4_1CILi1EEESB_SB_EEENS1_32KernelTmaWarpSpecializedPingpongEEENS5_IJNSA_ILi64EEESF_NSA_ILi128EEEEEENS_12float_e4m3_tENS5_IJlSB_lEEESI_SJ_NS4_8TiledMMAINS4_8MMA_AtomIJNS4_4SM904GMMA30MMA_64x64x32_F32E4M3E4M3_SS_TNILNSN_7ScaleInE1ELSP_1EEEEEENS4_6LayoutISC_NS5_IJNSA_ILi0EEEST_ST_EEEEENS5_IJNS4_10UnderscoreESW_SW_EEEEENS4_13SM90_TMA_LOADENS4_14ComposedLayoutINS4_7SwizzleILi3ELi4ELi3EEENS4_18smem_ptr_flag_bitsILi8EEENSS_INS5_IJNSA_ILi8EEESG_EEENS5_IJSG_SB_EEEEEEEvNS4_8identityESZ_S19_vS1A_EENS_8epilogue10collective6detail29Sm90TmaWarpSpecializedAdapterINS1D_15DefaultEpilogueISI_SJ_SJ_NS1C_6thread17LinearCombinationISI_Li1EffLNS1H_9ScaleType4KindE0ELNS_15FloatRoundStyleE2ESI_EENS1_15EpilogueDefaultEEEEEvvEEEEvNT_6ParamsE --------------------------
	.section	.nv.info._ZN7cutlass13device_kernelINS_4gemm6kernel13GemmUniversalIN4cute5tupleIJiiiiEEENS1_10collective13CollectiveMmaINS1_37MainloopSm90TmaGmmaWarpSpecializedFP8ILi14ENS5_IJNS4_1CILi1EEESB_SB_EEENS1_32KernelTmaWarpSpecializedPingpongEEENS5_IJNSA_ILi64EEESF_NSA_ILi128EEEEEENS_12float_e4m3_tENS5_IJlSB_lEEESI_SJ_NS4_8TiledMMAINS4_8MMA_AtomIJNS4_4SM904GMMA30MMA_64x64x32_F32E4M3E4M3_SS_TNILNSN_7ScaleInE1ELSP_1EEEEEENS4_6LayoutISC_NS5_IJNSA_ILi0EEEST_ST_EEEEENS5_IJNS4_10UnderscoreESW_SW_EEEEENS4_13SM90_TMA_LOADENS4_14ComposedLayoutINS4_7SwizzleILi3ELi4ELi3EEENS4_18smem_ptr_flag_bitsILi8EEENSS_INS5_IJNSA_ILi8EEESG_EEENS5_IJSG_SB_EEEEEEEvNS4_8identityESZ_S19_vS1A_EENS_8epilogue10collective6detail29Sm90TmaWarpSpecializedAdapterINS1D_15DefaultEpilogueISI_SJ_SJ_NS1C_6thread17LinearCombinationISI_Li1EffLNS1H_9ScaleType4KindE0ELNS_15FloatRoundStyleE2ESI_EENS1_15EpilogueDefaultEEEEEvvEEEEvNT_6ParamsE,"",@"SHT_CUDA_INFO"
	.sectionflags	@""
	.align	4


	//----- nvinfo : EIATTR_CUDA_API_VERSION
	.align		4
        /*0000*/ 	.byte	0x04, 0x37
        /*0002*/ 	.short	(.L_18 - .L_17)
.L_17:
        /*0004*/ 	.word	0x00000082


	//----- nvinfo : EIATTR_KPARAM_INFO
	.align		4
.L_18:
        /*0008*/ 	.byte	0x04, 0x17
        /*000a*/ 	.short	(.L_20 - .L_19)
.L_19:
        /*000c*/ 	.word	0x00000000
        /*0010*/ 	.short	0x0000
        /*0012*/ 	.short	0x0070
        /*0014*/ 	.byte	0x00, 0xf0, 0x01, 0x10


	//----- nvinfo : EIATTR_SPARSE_MMA_MASK
	.align		4
.L_20:
        /*0018*/ 	.byte	0x03, 0x50
        /*001a*/ 	.short	0x0000


	//----- nvinfo : EIATTR_MAXREG_COUNT
	.align		4
        /*001c*/ 	.byte	0x03, 0x1b
        /*001e*/ 	.short	0x00a8


	//----- nvinfo : EIATTR_NUM_BARRIERS
	.align		4
        /*0020*/ 	.byte	0x02, 0x4c
        /*0022*/ 	.byte	0x01
	.zero		1


	//----- nvinfo : EIATTR_MERCURY_ISA_VERSION
	.align		4
        /*0024*/ 	.byte	0x03, 0x5f
        /*0026*/ 	.short	0x0101


	//----- nvinfo : EIATTR_INT_WARP_WIDE_INSTR_OFFSETS
	.align		4
        /*0028*/ 	.byte	0x04, 0x31
        /*002a*/ 	.short	(.L_22 - .L_21)


	//   ....[0]....
.L_21:
        /*002c*/ 	.word	0x00000590


	//   ....[1]....
        /*0030*/ 	.word	0x000005b0


	//   ....[2]....
        /*0034*/ 	.word	0x00000630


	//   ....[3]....
        /*0038*/ 	.word	0x00000640


	//   ....[4]....
        /*003c*/ 	.word	0x00000650


	//   ....[5]....
        /*0040*/ 	.word	0x00000670


	//   ....[6]....
        /*0044*/ 	.word	0x000006f0


	//   ....[7]....
        /*0048*/ 	.word	0x00000710


	//----- nvinfo : EIATTR_COOP_GROUP_MASK_REGIDS
	.align		4
.L_22:
        /*004c*/ 	.byte	0x04, 0x29
        /*004e*/ 	.short	(.L_24 - .L_23)


	//   ....[0]....
.L_23:
        /*0050*/ 	.word	0xffffffff


	//   ....[1]....
        /*0054*/ 	.word	0xffffffff


	//   ....[2]....
        /*0058*/ 	.word	0xffffffff


	//   ....[3]....
        /*005c*/ 	.word	0xffffffff


	//   ....[4]....
        /*0060*/ 	.word	0xffffffff


	//   ....[5]....
        /*0064*/ 	.word	0xffffffff


	//----- nvinfo : EIATTR_COOP_GROUP_INSTR_OFFSETS
	.align		4
.L_24:
        /*0068*/ 	.byte	0x04, 0x28
        /*006a*/ 	.short	(.L_26 - .L_25)


	//   ....[0]....
.L_25:
        /*006c*/ 	.word	0x00000060


	//   ....[1]....
        /*0070*/ 	.word	0x00000070


	//   ....[2]....
        /*0074*/ 	.word	0x00000130


	//   ....[3]....
        /*0078*/ 	.word	0x00000430


	//   ....[4]....
        /*007c*/ 	.word	0x00000470


	//   ....[5]....
        /*0080*/ 	.word	0x000004b0


	//----- nvinfo : EIATTR_REG_RECONFIG
	.align		4
.L_26:
        /*0084*/ 	.byte	0x01, 0x54
	.zero		2


	//----- nvinfo : EIATTR_MBARRIER_INSTR_OFFSETS
	.align		4
        /*0088*/ 	.byte	0x04, 0x39
        /*008a*/ 	.short	(.L_28 - .L_27)


	//   ....[0]....
.L_27:
        /*008c*/ 	.word	0x00000250
        /*0090*/ 	.word	0x000000ff
        /*0094*/ 	.word	0x00000000
        /*0098*/ 	.short	0x0100
        /*009a*/ 	.byte	0x08
	.zero		1


	//   ....[1]....
        /*009c*/ 	.word	0x00000260
        /*00a0*/ 	.word	0x000000ff
        /*00a4*/ 	.word	0x00000070
        /*00a8*/ 	.short	0x0100
        /*00aa*/ 	.byte	0x08
	.zero		1


	//   ....[2]....
        /*00ac*/ 	.word	0x00000270
        /*00b0*/ 	.word	0x000000ff
        /*00b4*/ 	.word	0x00000008
        /*00b8*/ 	.short	0x0100
        /*00ba*/ 	.byte	0x08
	.zero		1


	//   ....[3]....
        /*00bc*/ 	.word	0x00000280
        /*00c0*/ 	.word	0x000000ff
        /*00c4*/ 	.word	0x00000078
        /*00c8*/ 	.short	0x0100
        /*00ca*/ 	.byte	0x08
	.zero		1


	//   ....[4]....
        /*00cc*/ 	.word	0x00000290
        /*00d0*/ 	.word	0x000000ff
        /*00d4*/ 	.word	0x00000010
        /*00d8*/ 	.short	0x0100
        /*00da*/ 	.byte	0x08
	.zero		1


	//   ....[5]....
        /*00dc*/ 	.word	0x000002a0
        /*00e0*/ 	.word	0x000000ff
        /*00e4*/ 	.word	0x00000080
        /*00e8*/ 	.short	0x0100
        /*00ea*/ 	.byte	0x08
	.zero		1


	//   ....[6]....
        /*00ec*/ 	.word	0x000002b0
        /*00f0*/ 	.word	0x000000ff
        /*00f4*/ 	.word	0x00000018
        /*00f8*/ 	.short	0x0100
        /*00fa*/ 	.byte	0x08
	.zero		1


	//   ....[7]....
        /*00fc*/ 	.word	0x000002c0
        /*0100*/ 	.word	0x000000ff
        /*0104*/ 	.word	0x00000088
        /*0108*/ 	.short	0x0100
        /*010a*/ 	.byte	0x08
	.zero		1


	//   ....[8]....
        /*010c*/ 	.word	0x000002d0
        /*0110*/ 	.word	0x000000ff
        /*0114*/ 	.word	0x00000020
        /*0118*/ 	.short	0x0100
        /*011a*/ 	.byte	0x08
	.zero		1


	//   ....[9]....
        /*011c*/ 	.word	0x000002e0
        /*0120*/ 	.word	0x000000ff
        /*0124*/ 	.word	0x00000090
        /*0128*/ 	.short	0x0100
        /*012a*/ 	.byte	0x08
	.zero		1


	//   ....[10]....
        /*012c*/ 	.word	0x000002f0
        /*0130*/ 	.word	0x000000ff
        /*0134*/ 	.word	0x00000028
        /*0138*/ 	.short	0x0100
        /*013a*/ 	.byte	0x08
	.zero		1


	//   ....[11]....
        /*013c*/ 	.word	0x00000300
        /*0140*/ 	.word	0x000000ff
        /*0144*/ 	.word	0x00000098
        /*0148*/ 	.short	0x0100
        /*014a*/ 	.byte	0x08
	.zero		1


	//   ....[12]....
        /*014c*/ 	.word	0x00000310
        /*0150*/ 	.word	0x000000ff
        /*0154*/ 	.word	0x00000030
        /*0158*/ 	.short	0x0100
        /*015a*/ 	.byte	0x08
	.zero		1


	//   ....[13]....
        /*015c*/ 	.word	0x00000320
        /*0160*/ 	.word	0x000000ff
        /*0164*/ 	.word	0x000000a0
        /*0168*/ 	.short	0x0100
        /*016a*/ 	.byte	0x08
	.zero		1


	//   ....[14]....
        /*016c*/ 	.word	0x00000330
        /*0170*/ 	.word	0x000000ff
        /*0174*/ 	.word	0x00000038
        /*0178*/ 	.short	0x0100
        /*017a*/ 	.byte	0x08
	.zero		1


	//   ....[15]....
        /*017c*/ 	.word	0x00000340
        /*0180*/ 	.word	0x000000ff
        /*0184*/ 	.word	0x000000a8
        /*0188*/ 	.short	0x0100
        /*018a*/ 	.byte	0x08
	.zero		1


	//   ....[16]....
        /*018c*/ 	.word	0x00000350
        /*0190*/ 	.word	0x000000ff
        /*0194*/ 	.word	0x00000040
        /*0198*/ 	.short	0x0100
        /*019a*/ 	.byte	0x08
	.zero		1


	//   ....[17]....
        /*019c*/ 	.word	0x00000360
        /*01a0*/ 	.word	0x000000ff
        /*01a4*/ 	.word	0x000000b0
        /*01a8*/ 	.short	0x0100
        /*01aa*/ 	.byte	0x08
	.zero		1


	//   ....[18]....
        /*01ac*/ 	.word	0x00000370
        /*01b0*/ 	.word	0x000000ff
        /*01b4*/ 	.word	0x00000048
        /*01b8*/ 	.short	0x0100
        /*01ba*/ 	.byte	0x08
	.zero		1


	//   ....[19]....
        /*01bc*/ 	.word	0x00000380
        /*01c0*/ 	.word	0x000000ff
        /*01c4*/ 	.word	0x000000b8
        /*01c8*/ 	.short	0x0100
        /*01ca*/ 	.byte	0x08
	.zero		1


	//   ....[20]....
        /*01cc*/ 	.word	0x00000390
        /*01d0*/ 	.word	0x000000ff
        /*01d4*/ 	.word	0x00000050
        /*01d8*/ 	.short	0x0100
        /*01da*/ 	.byte	0x08
	.zero		1


	//   ....[21]....
        /*01dc*/ 	.word	0x000003a0
        /*01e0*/ 	.word	0x000000ff
        /*01e4*/ 	.word	0x000000c0
        /*01e8*/ 	.short	0x0100
        /*01ea*/ 	.byte	0x08
	.zero		1


	//   ....[22]....
        /*01ec*/ 	.word	0x000003b0
        /*01f0*/ 	.word	0x000000ff
        /*01f4*/ 	.word	0x00000058
        /*01f8*/ 	.short	0x0100
        /*01fa*/ 	.byte	0x08
	.zero		1


	//   ....[23]....
        /*01fc*/ 	.word	0x000003c0
        /*0200*/ 	.word	0x000000ff
        /*0204*/ 	.word	0x000000c8
        /*0208*/ 	.short	0x0100
        /*020a*/ 	.byte	0x08
	.zero		1


	//   ....[24]....
        /*020c*/ 	.word	0x000003d0
        /*0210*/ 	.word	0x000000ff
        /*0214*/ 	.word	0x00000060
        /*0218*/ 	.short	0x0100
        /*021a*/ 	.byte	0x08
	.zero		1


	//   ....[25]....
        /*021c*/ 	.word	0x000003e0
        /*0220*/ 	.word	0x000000ff
        /*0224*/ 	.word	0x000000d0
        /*0228*/ 	.short	0x0100
        /*022a*/ 	.byte	0x08
	.zero		1


	//   ....[26]....
        /*022c*/ 	.word	0x000003f0
        /*0230*/ 	.word	0x000000ff
        /*0234*/ 	.word	0x00000068
        /*0238*/ 	.short	0x0100
        /*023a*/ 	.byte	0x08
	.zero		1


	//   ....[27]....
        /*023c*/ 	.word	0x00000400
        /*0240*/ 	.word	0x000000ff
        /*0244*/ 	.word	0x000000d8
        /*0248*/ 	.short	0x0100
        /*024a*/ 	.byte	0x08
	.zero		1


	//   ....[28]....
        /*024c*/ 	.word	0x00000740
        /*0250*/ 	.word	0x000000ff
        /*0254*/ 	.word	0x00000110
        /*0258*/ 	.short	0x0100
        /*025a*/ 	.byte	0x08
	.zero		1


	//   ....[29]....
        /*025c*/ 	.word	0x00000790
        /*0260*/ 	.word	0x000000ff
        /*0264*/ 	.word	0x00000118
        /*0268*/ 	.short	0x0100
        /*026a*/ 	.byte	0x08
	.zero		1


	//   ....[30]....
        /*026c*/ 	.word	0x000007b0
        /*0270*/ 	.word	0x000000ff
        /*0274*/ 	.word	0x000000f0
        /*0278*/ 	.short	0x0100
        /*027a*/ 	.byte	0x09
	.zero		1


	//   ....[31]....
        /*027c*/ 	.word	0x000007c0
        /*0280*/ 	.word	0x000000ff
        /*0284*/ 	.word	0x000000f8
        /*0288*/ 	.short	0x0100
        /*028a*/ 	.byte	0x09
	.zero		1


	//   ....[32]....
        /*028c*/ 	.word	0x000007d0
        /*0290*/ 	.word	0x000000ff
        /*0294*/ 	.word	0x00000100
        /*0298*/ 	.short	0x0100
        /*029a*/ 	.byte	0x09
	.zero		1


	//   ....[33]....
        /*029c*/ 	.word	0x000007e0
        /*02a0*/ 	.word	0x000000ff
        /*02a4*/ 	.word	0x00000108
        /*02a8*/ 	.short	0x0100
        /*02aa*/ 	.byte	0x09
	.zero		1


	//   ....[34]....
        /*02ac*/ 	.word	0x00001620
        /*02b0*/ 	.word	0x000000ff
        /*02b4*/ 	.word	0xfffffff8
        /*02b8*/ 	.short	0x010a
        /*02ba*/ 	.byte	0x0b
	.zero		1


	//   ....[35]....
        /*02bc*/ 	.word	0x000018f0
        /*02c0*/ 	.word	0x000000ff
        /*02c4*/ 	.word	0x00000000
        /*02c8*/ 	.short	0x010a
        /*02ca*/ 	.byte	0x06
	.zero		1


	//   ....[36]....
        /*02cc*/ 	.word	0x00001930
        /*02d0*/ 	.word	0x000000ff
        /*02d4*/ 	.word	0x00000000
        /*02d8*/ 	.short	0x010a
        /*02da*/ 	.byte	0x06
	.zero		1


	//   ....[37]....
        /*02dc*/ 	.word	0x00001f60
        /*02e0*/ 	.word	0x000000ff
        /*02e4*/ 	.word	0x00000000
        /*02e8*/ 	.short	0x010a
        /*02ea*/ 	.byte	0x10
	.zero		1


	//   ....[38]....
        /*02ec*/ 	.word	0x00001fa0
        /*02f0*/ 	.word	0x000000ff
        /*02f4*/ 	.word	0x00000000
        /*02f8*/ 	.short	0x010a
        /*02fa*/ 	.byte	0x10
	.zero		1


	//   ....[39]....
        /*02fc*/ 	.word	0x00002440
        /*0300*/ 	.word	0x000000ff
        /*0304*/ 	.word	0x00000000
        /*0308*/ 	.short	0x0101
        /*030a*/ 	.byte	0x08
	.zero		1


	//   ....[40]....
        /*030c*/ 	.word	0x000027b0
        /*0310*/ 	.word	0x0000000f
        /*0314*/ 	.word	0x00000000
        /*0318*/ 	.short	0x0101
        /*031a*/ 	.byte	0x17
	.zero		1


	//   ....[41]....
        /*031c*/ 	.word	0x000028a0
        /*0320*/ 	.word	0x000000ff
        /*0324*/ 	.word	0x00000000
        /*0328*/ 	.short	0x0101
        /*032a*/ 	.byte	0x08
	.zero		1


	//   ....[42]....
        /*032c*/ 	.word	0x00002950
        /*0330*/ 	.word	0x000000ff
        /*0334*/ 	.word	0x00000008
        /*0338*/ 	.short	0x010a
        /*033a*/ 	.byte	0x0b
	.zero		1


	//   ....[43]....
        /*033c*/ 	.word	0x000051c0
        /*0340*/ 	.word	0x00000004
        /*0344*/ 	.word	0x00000000
        /*0348*/ 	.short	0x0101
        /*034a*/ 	.byte	0x17
	.zero		1


	//   ....[44]....
        /*034c*/ 	.word	0x00005aa0
        /*0350*/ 	.word	0x00000013
        /*0354*/ 	.word	0x00000070
        /*0358*/ 	.short	0x010a
        /*035a*/ 	.byte	0x3f
	.zero		1


	//   ....[45]....
        /*035c*/ 	.word	0x00005e00
        /*0360*/ 	.word	0x0000000a
        /*0364*/ 	.word	0x00000118
        /*0368*/ 	.short	0x0101
        /*036a*/ 	.byte	0x3f
	.zero		1


	//   ....[46]....
        /*036c*/ 	.word	0x00006560
        /*0370*/ 	.word	0x00000005
        /*0374*/ 	.word	0x00000000
        /*0378*/ 	.short	0x010a
        /*037a*/ 	.byte	0x3f
	.zero		1


	//   ....[47]....
        /*037c*/ 	.word	0x000065e0
        /*0380*/ 	.word	0x00000007
        /*0384*/ 	.word	0x00000000
        /*0388*/ 	.short	0x010a
        /*038a*/ 	.byte	0x3f
	.zero		1


	//   ....[48]....
        /*038c*/ 	.word	0x00006670
        /*0390*/ 	.word	0x00000006
        /*0394*/ 	.word	0x00000000
        /*0398*/ 	.short	0x010a
        /*039a*/ 	.byte	0x3f
	.zero		1


	//   ....[49]....
        /*039c*/ 	.word	0x00006700
        /*03a0*/ 	.word	0x00000009
        /*03a4*/ 	.word	0x00000000
        /*03a8*/ 	.short	0x010a
        /*03aa*/ 	.byte	0x3f
	.zero		1


	//   ....[50]....
        /*03ac*/ 	.word	0x00006790
        /*03b0*/ 	.word	0x00000006
        /*03b4*/ 	.word	0x00000000
        /*03b8*/ 	.short	0x010a
        /*03ba*/ 	.byte	0x3f
	.zero		1


	//   ....[51]....
        /*03bc*/ 	.word	0x00006820
        /*03c0*/ 	.word	0x00000009
        /*03c4*/ 	.word	0x00000000
        /*03c8*/ 	.short	0x010a
        /*03ca*/ 	.byte	0x3f
	.zero		1


	//   ....[52]....
        /*03cc*/ 	.word	0x000068b0
        /*03d0*/ 	.word	0x00000006
        /*03d4*/ 	.word	0x00000000
        /*03d8*/ 	.short	0x010a
        /*03da*/ 	.byte	0x3f
	.zero		1


	//   ....[53]....
        /*03dc*/ 	.word	0x00006940
        /*03e0*/ 	.word	0x00000009
        /*03e4*/ 	.word	0x00000000
        /*03e8*/ 	.short	0x010a
        /*03ea*/ 	.byte	0x3f
	.zero		1


	//   ....[54]....
        /*03ec*/ 	.word	0x000069d0
        /*03f0*/ 	.word	0x00000006
        /*03f4*/ 	.word	0x00000000
        /*03f8*/ 	.short	0x010a
        /*03fa*/ 	.byte	0x3f
	.zero		1


	//   ....[55]....
        /*03fc*/ 	.word	0x00006a60
        /*0400*/ 	.word	0x00000009
        /*0404*/ 	.word	0x00000000
        /*0408*/ 	.short	0x010a
        /*040a*/ 	.byte	0x3f
	.zero		1


	//   ....[56]....
        /*040c*/ 	.word	0x00006af0
        /*0410*/ 	.word	0x00000006
        /*0414*/ 	.word	0x00000000
        /*0418*/ 	.short	0x010a
        /*041a*/ 	.byte	0x3f
	.zero		1


	//   ....[57]....
        /*041c*/ 	.word	0x00006b80
        /*0420*/ 	.word	0x00000009
        /*0424*/ 	.word	0x00000000
        /*0428*/ 	.short	0x010a
        /*042a*/ 	.byte	0x3f
	.zero		1


	//   ....[58]....
        /*042c*/ 	.word	0x00006c10
        /*0430*/ 	.word	0x00000006
        /*0434*/ 	.word	0x00000000
        /*0438*/ 	.short	0x010a
        /*043a*/ 	.byte	0x3f
	.zero		1


	//   ....[59]....
        /*043c*/ 	.word	0x00006ca0
        /*0440*/ 	.word	0x00000003
        /*0444*/ 	.word	0x00000000
        /*0448*/ 	.short	0x010a
        /*044a*/ 	.byte	0x3f
	.zero		1


	//   ....[60]....
        /*044c*/ 	.word	0x00006d10
        /*0450*/ 	.word	0x0000000f
        /*0454*/ 	.word	0xfffffff8
        /*0458*/ 	.short	0x010a
        /*045a*/ 	.byte	0x3f
	.zero		1


	//   ....[61]....
        /*045c*/ 	.word	0x00006d70
        /*0460*/ 	.word	0x0000000f
        /*0464*/ 	.word	0x00000000
        /*0468*/ 	.short	0x010a
        /*046a*/ 	.byte	0x3f
	.zero		1


	//   ....[62]....
        /*046c*/ 	.word	0x00006dd0
        /*0470*/ 	.word	0x00000010
        /*0474*/ 	.word	0x00000000
        /*0478*/ 	.short	0x010a
        /*047a*/ 	.byte	0x3f
	.zero		1


	//   ....[63]....
        /*047c*/ 	.word	0x00006e30
        /*0480*/ 	.word	0x0000000f
        /*0484*/ 	.word	0x00000008
        /*0488*/ 	.short	0x010a
        /*048a*/ 	.byte	0x3f
	.zero		1


	//   ....[64]....
        /*048c*/ 	.word	0x00006f00
        /*0490*/ 	.word	0x00000013
        /*0494*/ 	.word	0x00000070
        /*0498*/ 	.short	0x010a
        /*049a*/ 	.byte	0x3f
	.zero		1


	//   ....[65]....
        /*049c*/ 	.word	0x00006fe0
        /*04a0*/ 	.word	0x00000005
        /*04a4*/ 	.word	0x00000000
        /*04a8*/ 	.short	0x010a
        /*04aa*/ 	.byte	0x3f
	.zero		1


	//   ....[66]....
        /*04ac*/ 	.word	0x00007030
        /*04b0*/ 	.word	0x00000007
        /*04b4*/ 	.word	0x00000000
        /*04b8*/ 	.short	0x010a
        /*04ba*/ 	.byte	0x3f
	.zero		1


	//   ....[67]....
        /*04bc*/ 	.word	0x00007080
        /*04c0*/ 	.word	0x00000006
        /*04c4*/ 	.word	0x00000000
        /*04c8*/ 	.short	0x010a
        /*04ca*/ 	.byte	0x3f
	.zero		1


	//   ....[68]....
        /*04cc*/ 	.word	0x000070d0
        /*04d0*/ 	.word	0x00000009
        /*04d4*/ 	.word	0x00000000
        /*04d8*/ 	.short	0x010a
        /*04da*/ 	.byte	0x3f
	.zero		1


	//   ....[69]....
        /*04dc*/ 	.word	0x00007120
        /*04e0*/ 	.word	0x00000006
        /*04e4*/ 	.word	0x00000000
        /*04e8*/ 	.short	0x010a
        /*04ea*/ 	.byte	0x3f
	.zero		1


	//   ....[70]....
        /*04ec*/ 	.word	0x00007170
        /*04f0*/ 	.word	0x00000009
        /*04f4*/ 	.word	0x00000000
        /*04f8*/ 	.short	0x010a
        /*04fa*/ 	.byte	0x3f
	.zero		1


	//   ....[71]....
        /*04fc*/ 	.word	0x000071c0
        /*0500*/ 	.word	0x00000006
        /*0504*/ 	.word	0x00000000
        /*0508*/ 	.short	0x010a
        /*050a*/ 	.byte	0x3f
	.zero		1


	//   ....[72]....
        /*050c*/ 	.word	0x00007210
        /*0510*/ 	.word	0x00000009
        /*0514*/ 	.word	0x00000000
        /*0518*/ 	.short	0x010a
        /*051a*/ 	.byte	0x3f
	.zero		1


	//   ....[73]....
        /*051c*/ 	.word	0x00007260
        /*0520*/ 	.word	0x00000006
        /*0524*/ 	.word	0x00000000
        /*0528*/ 	.short	0x010a
        /*052a*/ 	.byte	0x3f
	.zero		1


	//   ....[74]....
        /*052c*/ 	.word	0x000072b0
        /*0530*/ 	.word	0x00000009
        /*0534*/ 	.word	0x00000000
        /*0538*/ 	.short	0x010a
        /*053a*/ 	.byte	0x3f
	.zero		1


	//   ....[75]....
        /*053c*/ 	.word	0x00007300
        /*0540*/ 	.word	0x00000006
        /*0544*/ 	.word	0x00000000
        /*0548*/ 	.short	0x010a
        /*054a*/ 	.byte	0x3f
	.zero		1


	//   ....[76]....
        /*054c*/ 	.word	0x00007350
        /*0550*/ 	.word	0x00000009
        /*0554*/ 	.word	0x00000000
        /*0558*/ 	.short	0x010a
        /*055a*/ 	.byte	0x3f
	.zero		1


	//   ....[77]....
        /*055c*/ 	.word	0x000073a0
        /*0560*/ 	.word	0x00000006
        /*0564*/ 	.word	0x00000000
        /*0568*/ 	.short	0x010a
        /*056a*/ 	.byte	0x3f
	.zero		1


	//----- nvinfo : EIATTR_NUM_MBARRIERS
	.align		4
.L_28:
        /*056c*/ 	.byte	0x03, 0x38
        /*056e*/ 	.short	0x0022


	//----- nvinfo : EIATTR_EXIT_INSTR_OFFSETS
	.align		4
        /*0570*/ 	.byte	0x04, 0x1c
        /*0572*/ 	.short	(.L_30 - .L_29)


	//   ....[0]....
.L_29:
        /*0574*/ 	.word	0x000012d0


	//   ....[1]....
        /*0578*/ 	.word	0x00001330


	//   ....[2]....
        /*057c*/ 	.word	0x000057d0


	//   ....[3]....
        /*0580*/ 	.word	0x00005800


	//   ....[4]....
        /*0584*/ 	.word	0x00006cf0


	//----- nvinfo : EIATTR_MAX_THREADS
	.align		4
.L_30:
        /*0588*/ 	.byte	0x04, 0x05
        /*058a*/ 	.short	(.L_32 - .L_31)
.L_31:
        /*058c*/ 	.word	0x00000180
        /*0590*/ 	.word	0x00000001
        /*0594*/ 	.word	0x00000001


	//----- nvinfo : EIATTR_CRS_STACK_SIZE
	.align		4
.L_32:
        /*0598*/ 	.byte	0x04, 0x1e
        /*059a*/ 	.short	(.L_34 - .L_33)
.L_33:
        /*059c*/ 	.word	0x00000000


	//----- nvinfo : EIATTR_CBANK_PARAM_SIZE
	.align		4
.L_34:
        /*05a0*/ 	.byte	0x03, 0x19
        /*05a2*/ 	.short	0x0470


	//----- nvinfo : EIATTR_PARAM_CBANK
	.align		4
        /*05a4*/ 	.byte	0x04, 0x0a
        /*05a6*/ 	.short	(.L_36 - .L_35)
	.align		4
.L_35:
        /*05a8*/ 	.word	index@(.nv.constant0._ZN7cutlass13device_kernelINS_4gemm6kernel13GemmUniversalIN4cute5tupleIJiiiiEEENS1_10collective13CollectiveMmaINS1_37MainloopSm90TmaGmmaWarpSpecializedFP8ILi14ENS5_IJNS4_1CILi1EEESB_SB_EEENS1_32KernelTmaWarpSpecializedPingpongEEENS5_IJNSA_ILi64EEESF_NSA_ILi128EEEEEENS_12float_e4m3_tENS5_IJlSB_lEEESI_SJ_NS4_8TiledMMAINS4_8MMA_AtomIJNS4_4SM904GMMA30MMA_64x64x32_F32E4M3E4M3_SS_TNILNSN_7ScaleInE1ELSP_1EEEEEENS4_6LayoutISC_NS5_IJNSA_ILi0EEEST_ST_EEEEENS5_IJNS4_10UnderscoreESW_SW_EEEEENS4_13SM90_TMA_LOADENS4_14ComposedLayoutINS4_7SwizzleILi3ELi4ELi3EEENS4_18smem_ptr_flag_bitsILi8EEENSS_INS5_IJNSA_ILi8EEESG_EEENS5_IJSG_SB_EEEEEEEvNS4_8identityESZ_S19_vS1A_EENS_8epilogue10collective6detail29Sm90TmaWarpSpecializedAdapterINS1D_15DefaultEpilogueISI_SJ_SJ_NS1C_6thread17LinearCombinationISI_Li1EffLNS1H_9ScaleType4KindE0ELNS_15FloatRoundStyleE2ESI_EENS1_15EpilogueDefaultEEEEEvvEEEEvNT_6ParamsE)
        /*05ac*/ 	.short	0x0210
        /*05ae*/ 	.short	0x0470


	//----- nvinfo : EIATTR_SW_WAR
	.align		4
.L_36:
        /*05b0*/ 	.byte	0x04, 0x36
        /*05b2*/ 	.short	(.L_38 - .L_37)
.L_37:
        /*05b4*/ 	.word	0x00000008
.L_38:


//--------------------- .nv.callgraph             --------------------------
	.section	.nv.callgraph,"",@"SHT_CUDA_CALLGRAPH"
	.align	4
	.sectionentsize	8
	.align		4
        /*0000*/ 	.word	0x00000000
	.align		4
        /*0004*/ 	.word	0xffffffff
	.align		4
        /*0008*/ 	.word	0x00000000
	.align		4
        /*000c*/ 	.word	0xfffffffe
	.align		4
        /*0010*/ 	.word	0x00000000
	.align		4
        /*0014*/ 	.word	0xfffffffd
	.align		4
        /*0018*/ 	.word	0x00000000
	.align		4
        /*001c*/ 	.word	0xfffffffc


//--------------------- .nv.constant4             --------------------------
	.section	.nv.constant4,"a",@progbits
	.align	8
	.align		8
.nv.constant4:
        /*0000*/ 	.dword	_ZN40_INTERNAL_37d1c77b_4_k_cu_fb30de38_212524cuda3std3__45__cpo5beginE
	.align		8
        /*0008*/ 	.dword	_ZN40_INTERNAL_37d1c77b_4_k_cu_fb30de38_212524cuda3std3__45__cpo3endE
	.align		8
        /*0010*/ 	.dword	_ZN40_INTERNAL_37d1c77b_4_k_cu_fb30de38_212524cuda3std3__45__cpo6cbeginE
	.align		8
        /*0018*/ 	.dword	_ZN40_INTERNAL_37d1c77b_4_k_cu_fb30de38_212524cuda3std3__45__cpo4cendE
	.align		8
        /*0020*/ 	.dword	_ZN40_INTERNAL_37d1c77b_4_k_cu_fb30de38_212524cuda3std3__442_GLOBAL__N__37d1c77b_4_k_cu_fb30de38_212526ignoreE
	.align		8
        /*0028*/ 	.dword	_ZN40_INTERNAL_37d1c77b_4_k_cu_fb30de38_212524cuda3std3__419piecewise_constructE
	.align		8
        /*0030*/ 	.dword	_ZN40_INTERNAL_37d1c77b_4_k_cu_fb30de38_212524cuda3std3__48in_placeE
	.align		8
        /*0038*/ 	.dword	_ZN40_INTERNAL_37d1c77b_4_k_cu_fb30de38_212524cuda3std6ranges3__45__cpo4swapE
	.align		8
        /*0040*/ 	.dword	_ZN40_INTERNAL_37d1c77b_4_k_cu_fb30de38_212524cuda3std6ranges3__45__cpo9iter_moveE
	.align		8
        /*0048*/ 	.dword	_ZN40_INTERNAL_37d1c77b_4_k_cu_fb30de38_212524cute7productE
	.align		8
        /*0050*/ 	.dword	_ZN40_INTERNAL_37d1c77b_4_k_cu_fb30de38_212524cute1_E


//--------------------- .text._ZN7cutlass13device_kernelINS_4gemm6kernel13GemmUniversalIN4cute5tupleIJiiiiEEENS1_10collective13CollectiveMmaINS1_37MainloopSm90TmaGmmaWarpSpecializedFP8ILi14ENS5_IJNS4_1CILi1EEESB_SB_EEENS1_32KernelTmaWarpSpecializedPingpongEEENS5_IJNSA_ILi64EEESF_NSA_ILi128EEEEEENS_12float_e4m3_tENS5_IJlSB_lEEESI_SJ_NS4_8TiledMMAINS4_8MMA_AtomIJNS4_4SM904GMMA30MMA_64x64x32_F32E4M3E4M3_SS_TNILNSN_7ScaleInE1ELSP_1EEEEEENS4_6LayoutISC_NS5_IJNSA_ILi0EEEST_ST_EEEEENS5_IJNS4_10UnderscoreESW_SW_EEEEENS4_13SM90_TMA_LOADENS4_14ComposedLayoutINS4_7SwizzleILi3ELi4ELi3EEENS4_18smem_ptr_flag_bitsILi8EEENSS_INS5_IJNSA_ILi8EEESG_EEENS5_IJSG_SB_EEEEEEEvNS4_8identityESZ_S19_vS1A_EENS_8epilogue10collective6detail29Sm90TmaWarpSpecializedAdapterINS1D_15DefaultEpilogueISI_SJ_SJ_NS1C_6thread17LinearCombinationISI_Li1EffLNS1H_9ScaleType4KindE0ELNS_15FloatRoundStyleE2ESI_EENS1_15EpilogueDefaultEEEEEvvEEEEvNT_6ParamsE --------------------------
	.section	.text._ZN7cutlass13device_kernelINS_4gemm6kernel13GemmUniversalIN4cute5tupleIJiiiiEEENS1_10collective13CollectiveMmaINS1_37MainloopSm90TmaGmmaWarpSpecializedFP8ILi14ENS5_IJNS4_1CILi1EEESB_SB_EEENS1_32KernelTmaWarpSpecializedPingpongEEENS5_IJNSA_ILi64EEESF_NSA_ILi128EEEEEENS_12float_e4m3_tENS5_IJlSB_lEEESI_SJ_NS4_8TiledMMAINS4_8MMA_AtomIJNS4_4SM904GMMA30MMA_64x64x32_F32E4M3E4M3_SS_TNILNSN_7ScaleInE1ELSP_1EEEEEENS4_6LayoutISC_NS5_IJNSA_ILi0EEEST_ST_EEEEENS5_IJNS4_10UnderscoreESW_SW_EEEEENS4_13SM90_TMA_LOADENS4_14ComposedLayoutINS4_7SwizzleILi3ELi4ELi3EEENS4_18smem_ptr_flag_bitsILi8EEENSS_INS5_IJNSA_ILi8EEESG_EEENS5_IJSG_SB_EEEEEEEvNS4_8identityESZ_S19_vS1A_EENS_8epilogue10collective6detail29Sm90TmaWarpSpecializedAdapterINS1D_15DefaultEpilogueISI_SJ_SJ_NS1C_6thread17LinearCombinationISI_Li1EffLNS1H_9ScaleType4KindE0ELNS_15FloatRoundStyleE2ESI_EENS1_15EpilogueDefaultEEEEEvvEEEEvNT_6ParamsE,"ax",@progbits
	.align	128
.text._ZN7cutlass13device_kernelINS_4gemm6kernel13GemmUniversalIN4cute5tupleIJiiiiEEENS1_10collective13CollectiveMmaINS1_37MainloopSm90TmaGmmaWarpSpecializedFP8ILi14ENS5_IJNS4_1CILi1EEESB_SB_EEENS1_32KernelTmaWarpSpecializedPingpongEEENS5_IJNSA_ILi64EEESF_NSA_ILi128EEEEEENS_12float_e4m3_tENS5_IJlSB_lEEESI_SJ_NS4_8TiledMMAINS4_8MMA_AtomIJNS4_4SM904GMMA30MMA_64x64x32_F32E4M3E4M3_SS_TNILNSN_7ScaleInE1ELSP_1EEEEEENS4_6LayoutISC_NS5_IJNSA_ILi0EEEST_ST_EEEEENS5_IJNS4_10UnderscoreESW_SW_EEEEENS4_13SM90_TMA_LOADENS4_14ComposedLayoutINS4_7SwizzleILi3ELi4ELi3EEENS4_18smem_ptr_flag_bitsILi8EEENSS_INS5_IJNSA_ILi8EEESG_EEENS5_IJSG_SB_EEEEEEEvNS4_8identityESZ_S19_vS1A_EENS_8epilogue10collective6detail29Sm90TmaWarpSpecializedAdapterINS1D_15DefaultEpilogueISI_SJ_SJ_NS1C_6thread17LinearCombinationISI_Li1EffLNS1H_9ScaleType4KindE0ELNS_15FloatRoundStyleE2ESI_EENS1_15EpilogueDefaultEEEEEvvEEEEvNT_6ParamsE:
        .type           _ZN7cutlass13device_kernelINS_4gemm6kernel13GemmUniversalIN4cute5tupleIJiiiiEEENS1_10collective13CollectiveMmaINS1_37MainloopSm90TmaGmmaWarpSpecializedFP8ILi14ENS5_IJNS4_1CILi1EEESB_SB_EEENS1_32KernelTmaWarpSpecializedPingpongEEENS5_IJNSA_ILi64EEESF_NSA_ILi128EEEEEENS_12float_e4m3_tENS5_IJlSB_lEEESI_SJ_NS4_8TiledMMAINS4_8MMA_AtomIJNS4_4SM904GMMA30MMA_64x64x32_F32E4M3E4M3_SS_TNILNSN_7ScaleInE1ELSP_1EEEEEENS4_6LayoutISC_NS5_IJNSA_ILi0EEEST_ST_EEEEENS5_IJNS4_10UnderscoreESW_SW_EEEEENS4_13SM90_TMA_LOADENS4_14ComposedLayoutINS4_7SwizzleILi3ELi4ELi3EEENS4_18smem_ptr_flag_bitsILi8EEENSS_INS5_IJNSA_ILi8EEESG_EEENS5_IJSG_SB_EEEEEEEvNS4_8identityESZ_S19_vS1A_EENS_8epilogue10collective6detail29Sm90TmaWarpSpecializedAdapterINS1D_15DefaultEpilogueISI_SJ_SJ_NS1C_6thread17LinearCombinationISI_Li1EffLNS1H_9ScaleType4KindE0ELNS_15FloatRoundStyleE2ESI_EENS1_15EpilogueDefaultEEEEEvvEEEEvNT_6ParamsE,@function
        .size           _ZN7cutlass13device_kernelINS_4gemm6kernel13GemmUniversalIN4cute5tupleIJiiiiEEENS1_10collective13CollectiveMmaINS1_37MainloopSm90TmaGmmaWarpSpecializedFP8ILi14ENS5_IJNS4_1CILi1EEESB_SB_EEENS1_32KernelTmaWarpSpecializedPingpongEEENS5_IJNSA_ILi64EEESF_NSA_ILi128EEEEEENS_12float_e4m3_tENS5_IJlSB_lEEESI_SJ_NS4_8TiledMMAINS4_8MMA_AtomIJNS4_4SM904GMMA30MMA_64x64x32_F32E4M3E4M3_SS_TNILNSN_7ScaleInE1ELSP_1EEEEEENS4_6LayoutISC_NS5_IJNSA_ILi0EEEST_ST_EEEEENS5_IJNS4_10UnderscoreESW_SW_EEEEENS4_13SM90_TMA_LOADENS4_14ComposedLayoutINS4_7SwizzleILi3ELi4ELi3EEENS4_18smem_ptr_flag_bitsILi8EEENSS_INS5_IJNSA_ILi8EEESG_EEENS5_IJSG_SB_EEEEEEEvNS4_8identityESZ_S19_vS1A_EENS_8epilogue10collective6detail29Sm90TmaWarpSpecializedAdapterINS1D_15DefaultEpilogueISI_SJ_SJ_NS1C_6thread17LinearCombinationISI_Li1EffLNS1H_9ScaleType4KindE0ELNS_15FloatRoundStyleE2ESI_EENS1_15EpilogueDefaultEEEEEvvEEEEvNT_6ParamsE,(.L_x_161 - _ZN7cutlass13device_kernelINS_4gemm6kernel13GemmUniversalIN4cute5tupleIJiiiiEEENS1_10collective13CollectiveMmaINS1_37MainloopSm90TmaGmmaWarpSpecializedFP8ILi14ENS5_IJNS4_1CILi1EEESB_SB_EEENS1_32KernelTmaWarpSpecializedPingpongEEENS5_IJNSA_ILi64EEESF_NSA_ILi128EEEEEENS_12float_e4m3_tENS5_IJlSB_lEEESI_SJ_NS4_8TiledMMAINS4_8MMA_AtomIJNS4_4SM904GMMA30MMA_64x64x32_F32E4M3E4M3_SS_TNILNSN_7ScaleInE1ELSP_1EEEEEENS4_6LayoutISC_NS5_IJNSA_ILi0EEEST_ST_EEEEENS5_IJNS4_10UnderscoreESW_SW_EEEEENS4_13SM90_TMA_LOADENS4_14ComposedLayoutINS4_7SwizzleILi3ELi4ELi3EEENS4_18smem_ptr_flag_bitsILi8EEENSS_INS5_IJNSA_ILi8EEESG_EEENS5_IJSG_SB_EEEEEEEvNS4_8identityESZ_S19_vS1A_EENS_8epilogue10collective6detail29Sm90TmaWarpSpecializedAdapterINS1D_15DefaultEpilogueISI_SJ_SJ_NS1C_6thread17LinearCombinationISI_Li1EffLNS1H_9ScaleType4KindE0ELNS_15FloatRoundStyleE2ESI_EENS1_15EpilogueDefaultEEEEEvvEEEEvNT_6ParamsE)
        .other          _ZN7cutlass13device_kernelINS_4gemm6kernel13GemmUniversalIN4cute5tupleIJiiiiEEENS1_10collective13CollectiveMmaINS1_37MainloopSm90TmaGmmaWarpSpecializedFP8ILi14ENS5_IJNS4_1CILi1EEESB_SB_EEENS1_32KernelTmaWarpSpecializedPingpongEEENS5_IJNSA_ILi64EEESF_NSA_ILi128EEEEEENS_12float_e4m3_tENS5_IJlSB_lEEESI_SJ_NS4_8TiledMMAINS4_8MMA_AtomIJNS4_4SM904GMMA30MMA_64x64x32_F32E4M3E4M3_SS_TNILNSN_7ScaleInE1ELSP_1EEEEEENS4_6LayoutISC_NS5_IJNSA_ILi0EEEST_ST_EEEEENS5_IJNS4_10UnderscoreESW_SW_EEEEENS4_13SM90_TMA_LOADENS4_14ComposedLayoutINS4_7SwizzleILi3ELi4ELi3EEENS4_18smem_ptr_flag_bitsILi8EEENSS_INS5_IJNSA_ILi8EEESG_EEENS5_IJSG_SB_EEEEEEEvNS4_8identityESZ_S19_vS1A_EENS_8epilogue10collective6detail29Sm90TmaWarpSpecializedAdapterINS1D_15DefaultEpilogueISI_SJ_SJ_NS1C_6thread17LinearCombinationISI_Li1EffLNS1H_9ScaleType4KindE0ELNS_15FloatRoundStyleE2ESI_EENS1_15EpilogueDefaultEEEEEvvEEEEvNT_6ParamsE,@"STO_CUDA_ENTRY STV_DEFAULT"
_ZN7cutlass13device_kernelINS_4gemm6kernel13GemmUniversalIN4cute5tupleIJiiiiEEENS1_10collective13CollectiveMmaINS1_37MainloopSm90TmaGmmaWarpSpecializedFP8ILi14ENS5_IJNS4_1CILi1EEESB_SB_EEENS1_32KernelTmaWarpSpecializedPingpongEEENS5_IJNSA_ILi64EEESF_NSA_ILi128EEEEEENS_12float_e4m3_tENS5_IJlSB_lEEESI_SJ_NS4_8TiledMMAINS4_8MMA_AtomIJNS4_4SM904GMMA30MMA_64x64x32_F32E4M3E4M3_SS_TNILNSN_7ScaleInE1ELSP_1EEEEEENS4_6LayoutISC_NS5_IJNSA_ILi0EEEST_ST_EEEEENS5_IJNS4_10UnderscoreESW_SW_EEEEENS4_13SM90_TMA_LOADENS4_14ComposedLayoutINS4_7SwizzleILi3ELi4ELi3EEENS4_18smem_ptr_flag_bitsILi8EEENSS_INS5_IJNSA_ILi8EEESG_EEENS5_IJSG_SB_EEEEEEEvNS4_8identityESZ_S19_vS1A_EENS_8epilogue10collective6detail29Sm90TmaWarpSpecializedAdapterINS1D_15DefaultEpilogueISI_SJ_SJ_NS1C_6thread17LinearCombinationISI_Li1EffLNS1H_9ScaleType4KindE0ELNS_15FloatRoundStyleE2ESI_EENS1_15EpilogueDefaultEEEEEvvEEEEvNT_6ParamsE:
[----:B------:R-:W-:Y:S01]  /*0000*/  LDC R1, c[0x0][0x28] ;  /* 0x00000a00ff017b82 */ /* 0x000fe20000000800 */
[----:B------:R-:W0:Y:S01]  /*0010*/  S2R R11, SR_TID.X ;  /* 0x00000000000b7919 */ /* 0x000e220000002100 */
[----:B------:R-:W-:Y:S01]  /*0020*/  ELECT P0, URZ, PT ;  /* 0x00000000003f782f */ /* 0x000fe20003800000 */
[----:B------:R-:W-:Y:S01]  /*0030*/  BSSY B0, `(.L_x_0) ;  /* 0x000000f000007945 */ /* 0x000fe20003800000 */
[--C-:B0-----:R-:W-:Y:S02]  /*0040*/  SHF.R.U32.HI R0, RZ, 0x5, R11.reuse ;  /* 0x00000005ff007819 */ /* 0x101fe4000001160b */
[----:B------:R-:W-:-:S03]  /*0050*/  SHF.R.U32.HI R4, RZ, 0x7, R11 ;  /* 0x00000007ff047819 */ /* 0x000fc6000001160b */
[----:B------:R-:W0:Y:S04]  /*0060*/  SHFL.IDX PT, R2, R0, RZ, 0x1f ;  /* 0x00001fff00027589 */ /* 0x000e2800000e0000 */
[----:B------:R1:W2:Y:S01]  /*0070*/  SHFL.IDX PT, R5, R4, RZ, 0x1f ;  /* 0x00001fff04057589 */ /* 0x0002a200000e0000 */
[----:B0-----:R-:W-:-:S13]  /*0080*/  ISETP.NE.OR P0, PT, R2, RZ, !P0 ;  /* 0x000000ff0200720c */ /* 0x001fda0004705670 */
[----:B-12---:R-:W-:Y:S05]  /*0090*/  @P0 BRA `(.L_x_1) ;  /* 0x0000000000200947 */ /* 0x006fea0003800000 */
[----:B------:R-:W-:Y:S02]  /*00a0*/  ULDC.64 UR4, c[0x0][0x198] ;  /* 0x0000660000047ab9 */ /* 0x000fe40000000a00 */
[----:B------:R-:W-:Y:S02]  /*00b0*/  UIADD3 UR6, UP0, UR4, 0xf0, URZ ;  /* 0x000000f004067890 */ /* 0x000fe4000ff1e03f */
[----:B------:R-:W-:Y:S02]  /*00c0*/  UIADD3 UR4, UP1, UR4, 0x1f0, URZ ;  /* 0x000001f004047890 */ /* 0x000fe4000ff3e03f */
[----:B------:R-:W-:Y:S02]  /*00d0*/  UIADD3.X UR7, URZ, UR5, URZ, UP0, !UPT ;  /* 0x000000053f077290 */ /* 0x000fe400087fe43f */
[----:B------:R-:W-:-:S07]  /*00e0*/  UIADD3.X UR5, URZ, UR5, URZ, UP1, !UPT ;  /* 0x000000053f057290 */ /* 0x000fce0008ffe43f */
[----:B------:R0:W-:Y:S02]  /*00f0*/  UTMACCTL.PF [UR6] ;  /* 0x00000000060079b9 */ /* 0x0001e40008040000 */
[----:B------:R0:W-:Y:S02]  /*0100*/  UTMACCTL.PF [UR4] ;  /* 0x00000000040079b9 */ /* 0x0001e40008040000 */
[----:B0-----:R-:W-:Y:S01]  /*0110*/  NOP ;  /* 0x0000000000007918 */ /* 0x001fe20000000000 */
.L_x_1:
[----:B------:R-:W-:Y:S05]  /*0120*/  BSYNC B0 ;  /* 0x0000000000007941 */ /* 0x000fea0003800000 */
.L_x_0:
[----:B------:R-:W0:Y:S02]  /*0130*/  SHFL.IDX PT, R3, R0, RZ, 0x1f ;  /* 0x00001fff00037589 */ /* 0x000e2400000e0000 */
[----:B0-----:R-:W-:-:S13]  /*0140*/  ISETP.NE.AND P0, PT, R3, RZ, PT ;  /* 0x000000ff0300720c */ /* 0x001fda0003f05270 */
[----:B------:R-:W-:Y:S05]  /*0150*/  @P0 BRA `(.L_x_2) ;  /* 0x0000000000b40947 */ /* 0x000fea0003800000 */
[----:B------:R-:W-:Y:S01]  /*0160*/  ELECT P0, URZ, PT ;  /* 0x00000000003f782f */ /* 0x000fe20003800000 */
[----:B------:R-:W-:-:S12]  /*0170*/  BSSY B0, `(.L_x_2) ;  /* 0x000002b000007945 */ /* 0x000fd80003800000 */
[----:B------:R-:W-:Y:S05]  /*0180*/  @!P0 BRA `(.L_x_3) ;  /* 0x0000000000a48947 */ /* 0x000fea0003800000 */
[----:B------:R-:W0:Y:S01]  /*0190*/  S2UR UR8, SR_CgaCtaId ;  /* 0x00000000000879c3 */ /* 0x000e220000008800 */
[----:B------:R-:W-:Y:S01]  /*01a0*/  UMOV UR4, 0x400 ;  /* 0x0000040000047882 */ /* 0x000fe20000000000 */
[----:B------:R-:W-:Y:S01]  /*01b0*/  UMOV UR5, 0x1 ;  /* 0x0000000100057882 */ /* 0x000fe20000000000 */
[----:B------:R-:W-:Y:S02]  /*01c0*/  UMOV UR6, 0x80 ;  /* 0x0000008000067882 */ /* 0x000fe40000000000 */
[----:B------:R-:W-:-:S04]  /*01d0*/  UIADD3 UR6, -UR6, 0x100000, URZ ;  /* 0x0010000006067890 */ /* 0x000fc8000fffe13f */
[----:B------:R-:W-:Y:S02]  /*01e0*/  USHF.L.U32 UR7, UR6, 0xb, URZ ;  /* 0x0000000b06077899 */ /* 0x000fe4000800063f */
[----:B------:R-:W-:Y:S02]  /*01f0*/  USHF.L.U32 UR6, UR6, 0x1, URZ ;  /* 0x0000000106067899 */ /* 0x000fe4000800063f */
[----:B0-----:R-:W-:Y:S02]  /*0200*/  ULEA UR8, UR8, UR4, 0x18 ;  /* 0x0000000408087291 */ /* 0x001fe4000f8ec03f */
[----:B------:R-:W-:-:S04]  /*0210*/  UIADD3 UR4, -UR5, 0x100000, URZ ;  /* 0x0010000005047890 */ /* 0x000fc8000fffe13f */
[----:B------:R-:W-:Y:S02]  /*0220*/  USHF.L.U32 UR5, UR4, 0xb, URZ ;  /* 0x0000000b04057899 */ /* 0x000fe4000800063f */
[----:B------:R-:W-:Y:S01]  /*0230*/  USHF.L.U32 UR4, UR4, 0x1, URZ ;  /* 0x0000000104047899 */ /* 0x000fe2000800063f */
[----:B------:R-:W0:Y:S11]  /*0240*/  FENCE.VIEW.ASYNC.S ;  /* 0x00000000000073c6 */ /* 0x000e360000000000 */
[----:B0-----:R0:W1:Y:S01]  /*0250*/  SYNCS.EXCH.64 URZ, [UR8], UR4 ;  /* 0x00000004083f75b2 */ /* 0x0010620008000100 */
[----:B------:R0:W2:Y:S01]  /*0260*/  SYNCS.EXCH.64 URZ, [UR8+0x70], UR6 ;  /* 0x00007006083f75b2 */ /* 0x0000a20008000100 */
[----:B------:R0:W3:Y:S01]  /*0270*/  SYNCS.EXCH.64 URZ, [UR8+0x8], UR4 ;  /* 0x00000804083f75b2 */ /* 0x0000e20008000100 */
[----:B------:R0:W4:Y:S01]  /*0280*/  SYNCS.EXCH.64 URZ, [UR8+0x78], UR6 ;  /* 0x00007806083f75b2 */ /* 0x0001220008000100 */
[----:B------:R0:W0:Y:S01]  /*0290*/  SYNCS.EXCH.64 URZ, [UR8+0x10], UR4 ;  /* 0x00001004083f75b2 */ /* 0x0000220008000100 */
        /* <DEDUP_REMOVED lines=23> */
[----:B-1234-:R-:W-:Y:S01]  /*0410*/  NOP ;  /* 0x0000000000007918 */ /* 0x01efe20000000000 */
.L_x_3:
[----:B0-----:R-:W-:Y:S05]  /*0420*/  BSYNC B0 ;  /* 0x0000000000007941 */ /* 0x001fea0003800000 */
.L_x_2:
[----:B------:R-:W0:Y:S01]  /*0430*/  SHFL.IDX PT, R6, R0, RZ, 0x1f ;  /* 0x00001fff00067589 */ /* 0x000e2200000e0000 */
[----:B------:R-:W-:Y:S01]  /*0440*/  ELECT P0, URZ, PT ;  /* 0x00000000003f782f */ /* 0x000fe20003800000 */
[----:B------:R-:W-:Y:S01]  /*0450*/  NOP ;  /* 0x0000000000007918 */ /* 0x000fe20000000000 */
[----:B------:R-:W-:Y:S01]  /*0460*/  ELECT P1, URZ, PT ;  /* 0x00000000003f782f */ /* 0x000fe20003820000 */
[----:B------:R1:W2:Y:S01]  /*0470*/  SHFL.IDX PT, R3, R0, RZ, 0x1f ;  /* 0x00001fff00037589 */ /* 0x0002a200000e0000 */
[----:B------:R-:W-:Y:S01]  /*0480*/  UMOV UR4, 0x20 ;  /* 0x0000002000047882 */ /* 0x000fe20000000000 */
[----:B------:R-:W-:Y:S01]  /*0490*/  UMOV UR11, 0x80 ;  /* 0x00000080000b7882 */ /* 0x000fe20000000000 */
[----:B------:R-:W-:Y:S01]  /*04a0*/  ULDC.64 UR12, c[0x0][0x598] ;  /* 0x00016600000c7ab9 */ /* 0x000fe20000000a00 */
[----:B------:R-:W3:Y:S01]  /*04b0*/  SHFL.IDX PT, R4, R4, RZ, 0x1f ;  /* 0x00001fff04047589 */ /* 0x000ee200000e0000 */
[----:B------:R-:W-:Y:S01]  /*04c0*/  NOP ;  /* 0x0000000000007918 */ /* 0x000fe20000000000 */
[----:B------:R-:W-:Y:S01]  /*04d0*/  VIADD R33, R5, 0xffffffff ;  /* 0xffffffff05217836 */ /* 0x000fe20000000000 */
[----:B------:R-:W-:Y:S01]  /*04e0*/  ULDC.64 UR20, c[0x0][0x208] ;  /* 0x0000820000147ab9 */ /* 0x000fe20000000a00 */
[----:B-1----:R-:W-:-:S02]  /*04f0*/  SHF.R.S32.HI R0, RZ, 0x1f, R11 ;  /* 0x0000001fff007819 */ /* 0x002fc4000001140b */
[----:B------:R-:W-:Y:S02]  /*0500*/  ISETP.NE.AND P2, PT, R5, RZ, PT ;  /* 0x000000ff0500720c */ /* 0x000fe40003f45270 */
[----:B------:R-:W-:Y:S02]  /*0510*/  LEA.HI R0, R0, R11, RZ, 0x7 ;  /* 0x0000000b00007211 */ /* 0x000fe400078f38ff */
[----:B------:R-:W-:Y:S02]  /*0520*/  ISETP.GE.U32.AND P3, PT, R33, 0x2, PT ;  /* 0x000000022100780c */ /* 0x000fe40003f66070 */
[----:B------:R-:W-:Y:S02]  /*0530*/  LOP3.LUT R0, R0, 0xffffff80, RZ, 0xc0, !PT ;  /* 0xffffff8000007812 */ /* 0x000fe400078ec0ff */
[----:B0-----:R-:W-:-:S03]  /*0540*/  ISETP.NE.OR P0, PT, R6, RZ, !P0 ;  /* 0x000000ff0600720c */ /* 0x001fc60004705670 */
[----:B------:R-:W-:Y:S01]  /*0550*/  IMAD.IADD R10, R11, 0x1, -R0 ;  /* 0x000000010b0a7824 */ /* 0x000fe200078e0a00 */
[----:B--2---:R-:W-:Y:S02]  /*0560*/  ISETP.NE.OR P1, PT, R3, RZ, !P1 ;  /* 0x000000ff0300720c */ /* 0x004fe40004f25670 */
[----:B------:R-:W-:-:S04]  /*0570*/  SHF.R.S32.HI R3, RZ, 0x1f, R2 ;  /* 0x0000001fff037819 */ /* 0x000fc80000011402 */
[----:B------:R-:W-:-:S03]  /*0580*/  LEA.HI R3, R3, R2, RZ, 0x2 ;  /* 0x0000000203037211 */ /* 0x000fc600078f10ff */
[----:B------:R-:W-:Y:S01]  /*0590*/  VOTEU.ALL UP0, P0 ;  /* 0x00000000003f7886 */ /* 0x000fe20000000000 */
[----:B------:R-:W-:-:S03]  /*05a0*/  LOP3.LUT R3, R3, 0xfffffffc, RZ, 0xc0, !PT ;  /* 0xfffffffc03037812 */ /* 0x000fc600078ec0ff */
[----:B------:R-:W-:Y:S01]  /*05b0*/  VOTEU.ALL UP1, P1 ;  /* 0x00000000003f7886 */ /* 0x000fe20000820000 */
[----:B------:R-:W0:Y:S01]  /*05c0*/  @!UP0 S2UR UR7, SR_CgaCtaId ;  /* 0x00000000000789c3 */ /* 0x000e220000008800 */
[----:B------:R-:W-:Y:S01]  /*05d0*/  @!UP0 UMOV UR6, 0x400 ;  /* 0x0000040000068882 */ /* 0x000fe20000000000 */
[----:B------:R-:W-:-:S04]  /*05e0*/  @!UP0 UIADD3 UR4, -UR4, 0x100000, URZ ;  /* 0x0010000004048890 */ /* 0x000fc8000fffe13f */
[----:B------:R-:W-:Y:S02]  /*05f0*/  @!UP0 USHF.L.U32 UR5, UR4, 0xb, URZ ;  /* 0x0000000b04058899 */ /* 0x000fe4000800063f */
[----:B------:R-:W-:Y:S01]  /*0600*/  @!UP0 USHF.L.U32 UR4, UR4, 0x1, URZ ;  /* 0x0000000104048899 */ /* 0x000fe2000800063f */
[----:B------:R-:W-:Y:S01]  /*0610*/  IMAD.IADD R20, R2, 0x1, -R3 ;  /* 0x0000000102147824 */ /* 0x000fe200078e0a03 */
[----:B------:R-:W-:Y:S01]  /*0620*/  @!UP1 UMOV UR9, 0x400 ;  /* 0x0000040000099882 */ /* 0x000fe20000000000 */
[----:B------:R-:W-:Y:S01]  /*0630*/  VOTEU.ALL UP2, P1 ;  /* 0x00000000003f7886 */ /* 0x000fe20000840000 */
[----:B------:R-:W-:Y:S01]  /*0640*/  VOTEU.ALL UP3, P1 ;  /* 0x00000000003f7886 */ /* 0x000fe20000860000 */
[----:B------:R-:W-:Y:S01]  /*0650*/  VOTEU.ALL UP4, P1 ;  /* 0x00000000003f7886 */ /* 0x000fe20000880000 */
[----:B------:R-:W1:Y:S01]  /*0660*/  @!UP1 S2UR UR10, SR_CgaCtaId ;  /* 0x00000000000a99c3 */ /* 0x000e620000008800 */
[----:B------:R-:W-:Y:S01]  /*0670*/  VOTEU.ALL UP5, P1 ;  /* 0x00000000003f7886 */ /* 0x000fe200008a0000 */
[----:B------:R-:W-:-:S04]  /*0680*/  ISETP.NE.U32.AND P1, PT, RZ, UR12, PT ;  /* 0x0000000cff007c0c */ /* 0x000fc8000bf25070 */
[----:B------:R-:W-:Y:S01]  /*0690*/  ISETP.NE.AND.EX P1, PT, RZ, UR13, PT, P1 ;  /* 0x0000000dff007c0c */ /* 0x000fe2000bf25310 */
[----:B0-----:R-:W-:Y:S02]  /*06a0*/  @!UP0 ULEA UR8, UR7, UR6, 0x18 ;  /* 0x0000000607088291 */ /* 0x001fe4000f8ec03f */
[----:B------:R-:W-:-:S04]  /*06b0*/  @!UP1 UIADD3 UR6, -UR11, 0x100000, URZ ;  /* 0x001000000b069890 */ /* 0x000fc8000fffe13f */
[----:B------:R-:W-:Y:S02]  /*06c0*/  @!UP1 USHF.L.U32 UR7, UR6, 0xb, URZ ;  /* 0x0000000b06079899 */ /* 0x000fe4000800063f */
[----:B------:R-:W-:Y:S01]  /*06d0*/  @!UP1 USHF.L.U32 UR6, UR6, 0x1, URZ ;  /* 0x0000000106069899 */ /* 0x000fe2000800063f */
[----:B---3--:R-:W-:Y:S01]  /*06e0*/  R2UR UR11, R4 ;  /* 0x00000000040b72ca */ /* 0x008fe200000e0000 */
[----:B------:R-:W-:Y:S01]  /*06f0*/  VOTEU.ALL UP0, P0 ;  /* 0x00000000003f7886 */ /* 0x000fe20000000000 */
[----:B-1----:R-:W-:Y:S01]  /*0700*/  @!UP1 ULEA UR9, UR10, UR9, 0x18 ;  /* 0x000000090a099291 */ /* 0x002fe2000f8ec03f */
[----:B------:R-:W-:Y:S01]  /*0710*/  VOTEU.ALL UP1, P0 ;  /* 0x00000000003f7886 */ /* 0x000fe20000020000 */
[C---:B------:R-:W-:Y:S01]  /*0720*/  ISETP.NE.AND P0, PT, R20.reuse, 0x3, PT ;  /* 0x000000031400780c */ /* 0x040fe20003f05270 */
[----:B------:R-:W0:Y:S02]  /*0730*/  FENCE.VIEW.ASYNC.S ;  /* 0x00000000000073c6 */ /* 0x000e240000000000 */
[----:B0-----:R0:W1:Y:S01]  /*0740*/  @!UP0 SYNCS.EXCH.64 URZ, [UR8+0x110], UR4 ;  /* 0x00011004083f85b2 */ /* 0x0010620008000100 */
[----:B------:R-:W-:-:S04]  /*0750*/  ISETP.EQ.OR P0, PT, R20, RZ, !P0 ;  /* 0x000000ff1400720c */ /* 0x000fc80004702670 */
[----:B------:R-:W-:-:S04]  /*0760*/  ISETP.EQ.AND P0, PT, R5, RZ, P0 ;  /* 0x000000ff0500720c */ /* 0x000fc80000702270 */
[----:B------:R-:W-:-:S04]  /*0770*/  SEL R7, RZ, 0x1, !P0 ;  /* 0x00000001ff077807 */ /* 0x000fc80004000000 */
[----:B------:R-:W-:Y:S01]  /*0780*/  SEL R7, R7, 0x2, P3 ;  /* 0x0000000207077807 */ /* 0x000fe20001800000 */
[----:B------:R0:W1:Y:S01]  /*0790*/  @!UP1 SYNCS.EXCH.64 URZ, [UR8+0x118], UR4 ;  /* 0x00011804083f95b2 */ /* 0x0000620008000100 */
[----:B------:R-:W-:Y:S01]  /*07a0*/  NOP ;  /* 0x0000000000007918 */ /* 0x000fe20000000000 */
[----:B------:R0:W1:Y:S01]  /*07b0*/  @!UP2 SYNCS.EXCH.64 URZ, [UR9+0xf0], UR6 ;  /* 0x0000f006093fa5b2 */ /* 0x0000620008000100 */
[----:B------:R0:W1:Y:S01]  /*07c0*/  @!UP3 SYNCS.EXCH.64 URZ, [UR9+0xf8], UR6 ;  /* 0x0000f806093fb5b2 */ /* 0x0000620008000100 */
[----:B------:R0:W1:Y:S01]  /*07d0*/  @!UP4 SYNCS.EXCH.64 URZ, [UR9+0x100], UR6 ;  /* 0x00010006093fc5b2 */ /* 0x0000620008000100 */
[----:B------:R0:W1:Y:S01]  /*07e0*/  @!UP5 SYNCS.EXCH.64 URZ, [UR9+0x108], UR6 ;  /* 0x00010806093fd5b2 */ /* 0x0000620008000100 */
[----:B------:R-:W-:Y:S01]  /*07f0*/  NOP ;  /* 0x0000000000007918 */ /* 0x000fe20000000000 */
[----:B-1----:R-:W-:Y:S06]  /*0800*/  BAR.SYNC.DEFER_BLOCKING 0x0 ;  /* 0x0000000000007b1d */ /* 0x002fec0000010000 */
[----:B0-----:R-:W-:Y:S05]  /*0810*/  @!P1 BRA `(.L_x_4) ;  /* 0x00000000001c9947 */ /* 0x001fea0003800000 */
[----:B------:R-:W0:Y:S02]  /*0820*/  LDC.64 R2, c[0x0][0x598] ;  /* 0x00016600ff027b82 */ /* 0x000e240000000a00 */
[----:B0-----:R-:W2:Y:S02]  /*0830*/  LDG.E.64 R2, desc[UR20][R2.64] ;  /* 0x0000001402027981 */ /* 0x001ea4000c1e1b00 */
[----:B--2---:R-:W-:-:S04]  /*0840*/  ISETP.NE.U32.AND P0, PT, R2, RZ, PT ;  /* 0x000000ff0200720c */ /* 0x004fc80003f05070 */
[----:B------:R-:W-:-:S13]  /*0850*/  ISETP.NE.AND.EX P0, PT, R3, RZ, PT, P0 ;  /* 0x000000ff0300720c */ /* 0x000fda0003f05300 */
[----:B------:R-:W-:Y:S05]  /*0860*/  @!P0 BRA `(.L_x_4) ;  /* 0x0000000000088947 */ /* 0x000fea0003800000 */
[----:B------:R2:W5:Y:S01]  /*0870*/  LD.E R12, desc[UR20][R2.64] ;  /* 0x00000014020c7980 */ /* 0x000562000c101900 */
[----:B------:R-:W-:Y:S05]  /*0880*/  BRA `(.L_x_5) ;  /* 0x0000000000207947 */ /* 0x000fea0003800000 */
.L_x_4:
[----:B------:R-:W-:Y:S02]  /*0890*/  ULDC.64 UR4, c[0x0][0x588] ;  /* 0x0001620000047ab9 */ /* 0x000fe40000000a00 */
[----:B------:R-:W-:-:S04]  /*08a0*/  ISETP.NE.U32.AND P0, PT, RZ, UR4, PT ;  /* 0x00000004ff007c0c */ /* 0x000fc8000bf05070 */
[----:B------:R-:W-:-:S13]  /*08b0*/  ISETP.NE.AND.EX P0, PT, RZ, UR5, PT, P0 ;  /* 0x00000005ff007c0c */ /* 0x000fda000bf05300 */
[----:B------:R-:W-:Y:S05]  /*08c0*/  @!P0 BRA `(.L_x_6) ;  /* 0x00000000000c8947 */ /* 0x000fea0003800000 */
[----:B------:R-:W0:Y:S02]  /*08d0*/  LDC.64 R12, c[0x0][0x588] ;  /* 0x00016200ff0c7b82 */ /* 0x000e240000000a00 */
[----:B0-----:R0:W5:Y:S01]  /*08e0*/  LDG.E R12, desc[UR20][R12.64] ;  /* 0x000000140c0c7981 */ /* 0x001162000c1e1900 */
[----:B------:R-:W-:Y:S05]  /*08f0*/  BRA `(.L_x_5) ;  /* 0x0000000000047947 */ /* 0x000fea0003800000 */
.L_x_6:
[----:B------:R-:W1:Y:S02]  /*0900*/  LDC R12, c[0x0][0x580] ;  /* 0x00016000ff0c7b82 */ /* 0x000e640000000800 */
.L_x_5:
[----:B------:R-:W-:Y:S02]  /*0910*/  ULDC.64 UR4, c[0x0][0x5a0] ;  /* 0x0001680000047ab9 */ /* 0x000fe40000000a00 */
[----:B------:R-:W-:-:S04]  /*0920*/  ISETP.NE.U32.AND P0, PT, RZ, UR4, PT ;  /* 0x00000004ff007c0c */ /* 0x000fc8000bf05070 */
[----:B------:R-:W-:-:S13]  /*0930*/  ISETP.NE.AND.EX P0, PT, RZ, UR5, PT, P0 ;  /* 0x00000005ff007c0c */ /* 0x000fda000bf05300 */
[----:B------:R-:W-:Y:S05]  /*0940*/  @!P0 BRA `(.L_x_7) ;  /* 0x00000000001c8947 */ /* 0x000fea0003800000 */
[----:B--2---:R-:W2:Y:S02]  /*0950*/  LDC.64 R2, c[0x0][0x5a0] ;  /* 0x00016800ff027b82 */ /* 0x004ea40000000a00 */
[----:B--2---:R-:W2:Y:S02]  /*0960*/  LDG.E.64 R2, desc[UR20][R2.64] ;  /* 0x0000001402027981 */ /* 0x004ea4000c1e1b00 */
[----:B--2---:R-:W-:-:S04]  /*0970*/  ISETP.NE.U32.AND P0, PT, R2, RZ, PT ;  /* 0x000000ff0200720c */ /* 0x004fc80003f05070 */
[----:B------:R-:W-:-:S13]  /*0980*/  ISETP.NE.AND.EX P0, PT, R3, RZ, PT, P0 ;  /* 0x000000ff0300720c */ /* 0x000fda0003f05300 */
[----:B------:R-:W-:Y:S05]  /*0990*/  @!P0 BRA `(.L_x_7) ;  /* 0x0000000000088947 */ /* 0x000fea0003800000 */
[----:B0-----:R4:W5:Y:S01]  /*09a0*/  LD.E R13, desc[UR20][R2.64] ;  /* 0x00000014020d7980 */ /* 0x001962000c101900 */
[----:B------:R-:W-:Y:S05]  /*09b0*/  BRA `(.L_x_8) ;  /* 0x0000000000207947 */ /* 0x000fea0003800000 */
.L_x_7:
[----:B------:R-:W-:Y:S02]  /*09c0*/  ULDC.64 UR4, c[0x0][0x590] ;  /* 0x0001640000047ab9 */ /* 0x000fe40000000a00 */
[----:B------:R-:W-:-:S04]  /*09d0*/  ISETP.NE.U32.AND P0, PT, RZ, UR4, PT ;  /* 0x00000004ff007c0c */ /* 0x000fc8000bf05070 */
[----:B------:R-:W-:-:S13]  /*09e0*/  ISETP.NE.AND.EX P0, PT, RZ, UR5, PT, P0 ;  /* 0x00000005ff007c0c */ /* 0x000fda000bf05300 */
[----:B------:R-:W-:Y:S05]  /*09f0*/  @!P0 BRA `(.L_x_9) ;  /* 0x00000000000c8947 */ /* 0x000fea0003800000 */
[----:B--2---:R-:W0:Y:S02]  /*0a00*/  LDC.64 R2, c[0x0][0x590] ;  /* 0x00016400ff027b82 */ /* 0x004e240000000a00 */
[----:B0-----:R3:W5:Y:S01]  /*0a10*/  LDG.E R13, desc[UR20][R2.64] ;  /* 0x00000014020d7981 */ /* 0x001762000c1e1900 */
[----:B------:R-:W-:Y:S05]  /*0a20*/  BRA `(.L_x_8) ;  /* 0x0000000000047947 */ /* 0x000fea0003800000 */
.L_x_9:
[----:B0-----:R-:W0:Y:S02]  /*0a30*/  LDC R13, c[0x0][0x584] ;  /* 0x00016100ff0d7b82 */ /* 0x001e240000000800 */
.L_x_8:
[----:B------:R-:W1:Y:S01]  /*0a40*/  LDC R0, c[0x0][0x65c] ;  /* 0x00019700ff007b82 */ /* 0x000e620000000800 */
[----:B------:R-:W2:Y:S01]  /*0a50*/  S2R R21, SR_CTAID.Y ;  /* 0x0000000000157919 */ /* 0x000ea20000002600 */
[----:B------:R-:W-:Y:S01]  /*0a60*/  ULDC UR8, c[0x0][0x28c] ;  /* 0x0000a30000087ab9 */ /* 0x000fe20000000800 */
[----:B------:R-:W-:Y:S01]  /*0a70*/  ISETP.NE.AND P0, PT, R5, 0x2, PT ;  /* 0x000000020500780c */ /* 0x000fe20003f05270 */
[----:B------:R-:W-:Y:S01]  /*0a80*/  UIADD3 UR8, UR8, 0x7f, URZ ;  /* 0x0000007f08087890 */ /* 0x000fe2000fffe03f */
[----:B------:R-:W0:Y:S01]  /*0a90*/  S2R R14, SR_CTAID.X ;  /* 0x00000000000e7919 */ /* 0x000e220000002500 */
[----:B------:R-:W-:Y:S01]  /*0aa0*/  UMOV UR5, URZ ;  /* 0x0000003f00057c82 */ /* 0x000fe20008000000 */
[----:B------:R-:W-:Y:S01]  /*0ab0*/  UMOV UR4, URZ ;  /* 0x0000003f00047c82 */ /* 0x000fe20008000000 */
[----:B------:R-:W-:-:S04]  /*0ac0*/  USHF.R.S32.HI UR9, URZ, 0x1f, UR8 ;  /* 0x0000001f3f097899 */ /* 0x000fc80008011408 */
[----:B------:R-:W-:-:S04]  /*0ad0*/  ULEA.HI UR9, UR9, UR8, URZ, 0x7 ;  /* 0x0000000809097291 */ /* 0x000fc8000f8f383f */
[----:B------:R-:W-:Y:S01]  /*0ae0*/  USHF.R.S32.HI UR13, URZ, 0x7, UR9 ;  /* 0x000000073f0d7899 */ /* 0x000fe20008011409 */
[----:B-1----:R-:W-:-:S13]  /*0af0*/  ISETP.NE.AND P4, PT, R0, 0x1, PT ;  /* 0x000000010000780c */ /* 0x002fda0003f85270 */
[----:B------:R-:W0:Y:S01]  /*0b00*/  @P4 LDC R15, c[0x0][0x10] ;  /* 0x00000400ff0f4b82 */ /* 0x000e220000000800 */
[----:B--234-:R-:W-:Y:S02]  /*0b10*/  @P4 IMAD.MOV.U32 R2, RZ, RZ, R21 ;  /* 0x000000ffff024224 */ /* 0x01cfe400078e0015 */
[----:B------:R-:W-:Y:S02]  /*0b20*/  @P4 IMAD.MOV.U32 R3, RZ, RZ, RZ ;  /* 0x000000ffff034224 */ /* 0x000fe400078e00ff */
[----:B------:R-:W-:-:S03]  /*0b30*/  @P4 IMAD.MOV.U32 R5, RZ, RZ, RZ ;  /* 0x000000ffff054224 */ /* 0x000fc600078e00ff */
[----:B------:R-:W1:Y:S01]  /*0b40*/  @!P4 LDC R9, c[0x0][0xc] ;  /* 0x00000300ff09cb82 */ /* 0x000e620000000800 */
[----:B------:R-:W-:Y:S01]  /*0b50*/  ULDC UR6, c[0x0][0xc] ;  /* 0x0000030000067ab9 */ /* 0x000fe20000000800 */
[----:B------:R-:W-:Y:S02]  /*0b60*/  ULDC UR7, c[0x0][0x10] ;  /* 0x0000040000077ab9 */ /* 0x000fe40000000800 */
[----:B------:R-:W-:-:S04]  /*0b70*/  UIMAD.WIDE.U32 UR6, UR6, UR7, URZ ;  /* 0x00000007060672a5 */ /* 0x000fc8000f8e003f */
[----:B------:R-:W2:Y:S01]  /*0b80*/  LDC R8, c[0x0][0x14] ;  /* 0x00000500ff087b82 */ /* 0x000ea20000000800 */
[----:B0-----:R-:W-:-:S04]  /*0b90*/  @P4 IMAD.WIDE.U32 R2, R14, R15, R2 ;  /* 0x0000000f0e024225 */ /* 0x001fc800078e0002 */
[----:B------:R-:W-:Y:S02]  /*0ba0*/  IMAD.MOV.U32 R15, RZ, RZ, RZ ;  /* 0x000000ffff0f7224 */ /* 0x000fe400078e00ff */
[----:B------:R-:W-:Y:S02]  /*0bb0*/  @P4 IMAD.IADD R3, R3, 0x1, R5 ;  /* 0x0000000103034824 */ /* 0x000fe400078e0205 */
[----:B-1----:R-:W-:-:S04]  /*0bc0*/  @!P4 IMAD.WIDE.U32 R4, R9, R21, R14 ;  /* 0x000000150904c225 */ /* 0x002fc800078e000e */
[----:B------:R-:W-:Y:S02]  /*0bd0*/  @!P4 IMAD.MOV.U32 R2, RZ, RZ, R4 ;  /* 0x000000ffff02c224 */ /* 0x000fe400078e0004 */
[----:B------:R-:W-:Y:S02]  /*0be0*/  @!P4 IMAD.MOV.U32 R3, RZ, RZ, R5 ;  /* 0x000000ffff03c224 */ /* 0x000fe400078e0005 */
[C---:B--2---:R-:W-:Y:S02]  /*0bf0*/  IMAD R17, R8.reuse, UR7, RZ ;  /* 0x0000000708117c24 */ /* 0x044fe4000f8e02ff */
[----:B------:R-:W-:Y:S01]  /*0c00*/  IMAD.WIDE.U32 R8, R8, UR6, RZ ;  /* 0x0000000608087c25 */ /* 0x000fe2000f8e00ff */
[----:B------:R-:W-:-:S03]  /*0c10*/  ULDC.64 UR6, c[0x0][0x650] ;  /* 0x0001940000067ab9 */ /* 0x000fc60000000a00 */
[----:B------:R-:W-:Y:S01]  /*0c20*/  IMAD.IADD R0, R9, 0x1, R17 ;  /* 0x0000000109007824 */ /* 0x000fe200078e0211 */
[----:B------:R-:W-:Y:S06]  /*0c30*/  @P0 BRA `(.L_x_10) ;  /* 0x0000000000240947 */ /* 0x000fec0003800000 */
[----:B------:R-:W-:Y:S01]  /*0c40*/  USHF.R.U32.HI UR4, URZ, 0x1, UR13 ;  /* 0x000000013f047899 */ /* 0x000fe2000801160d */
[----:B------:R-:W-:Y:S01]  /*0c50*/  IADD3 R2, P0, R2, R8, RZ ;  /* 0x0000000802027210 */ /* 0x000fe20007f1e0ff */
[----:B------:R-:W-:Y:S02]  /*0c60*/  UISETP.GE.U32.AND UP0, UPT, UR13, 0xe, UPT ;  /* 0x0000000e0d00788c */ /* 0x000fe4000bf06070 */
[----:B------:R-:W-:Y:S02]  /*0c70*/  UIMAD.WIDE.U32 UR4, UR4, -0x6db6db6d, URZ ;  /* 0x92492493040478a5 */ /* 0x000fe4000f8e003f */
[----:B------:R-:W-:Y:S02]  /*0c80*/  IMAD.X R3, R0, 0x1, R3, P0 ;  /* 0x0000000100037824 */ /* 0x000fe400000e0603 */
[----:B------:R-:W-:-:S03]  /*0c90*/  USHF.R.U32.HI UR5, URZ, 0x2, UR5 ;  /* 0x000000023f057899 */ /* 0x000fc60008011605 */
[----:B------:R-:W-:Y:S02]  /*0ca0*/  UMOV UR4, URZ ;  /* 0x0000003f00047c82 */ /* 0x000fe40008000000 */
[----:B------:R-:W-:Y:S02]  /*0cb0*/  @UP0 ULOP3.LUT UR4, UR5, 0x1, URZ, 0xc0, !UPT ;  /* 0x0000000105040892 */ /* 0x000fe4000f8ec03f */
[----:B------:R-:W-:-:S12]  /*0cc0*/  UIMAD UR5, UR5, -0xe, UR13 ;  /* 0xfffffff2050578a4 */ /* 0x000fd8000f8e020d */
.L_x_10:
[----:B------:R-:W-:Y:S01]  /*0cd0*/  ISETP.GE.U32.AND P0, PT, R2, UR6, PT ;  /* 0x0000000602007c0c */ /* 0x000fe2000bf06070 */
[----:B------:R-:W-:Y:S01]  /*0ce0*/  IMAD.MOV.U32 R6, RZ, RZ, -0x1 ;  /* 0xffffffffff067424 */ /* 0x000fe200078e00ff */
[----:B------:R-:W-:Y:S01]  /*0cf0*/  PRMT R16, RZ, 0x7610, R16 ;  /* 0x00007610ff107816 */ /* 0x000fe20000000010 */
[----:B------:R-:W-:Y:S01]  /*0d00*/  IMAD.MOV.U32 R4, RZ, RZ, -0x1 ;  /* 0xffffffffff047424 */ /* 0x000fe200078e00ff */
[----:B------:R-:W-:Y:S01]  /*0d10*/  ISETP.GE.U32.AND.EX P0, PT, R3, UR7, PT, P0 ;  /* 0x0000000703007c0c */ /* 0x000fe2000bf06100 */
[----:B------:R-:W-:-:S12]  /*0d20*/  IMAD.MOV.U32 R5, RZ, RZ, -0x1 ;  /* 0xffffffffff057424 */ /* 0x000fd800078e00ff */
[----:B------:R-:W-:Y:S05]  /*0d30*/  @P0 BRA `(.L_x_11) ;  /* 0x00000004005c0947 */ /* 0x000fea0003800000 */
[----:B------:R-:W0:Y:S01]  /*0d40*/  LDC.64 R24, c[0x0][0x628] ;  /* 0x00018a00ff187b82 */ /* 0x000e220000000a00 */
[----:B------:R-:W-:Y:S02]  /*0d50*/  IMAD.MOV.U32 R4, RZ, RZ, R2 ;  /* 0x000000ffff047224 */ /* 0x000fe400078e0002 */
[----:B------:R-:W-:-:S05]  /*0d60*/  IMAD.MOV.U32 R5, RZ, RZ, R3 ;  /* 0x000000ffff057224 */ /* 0x000fca00078e0003 */
[----:B------:R-:W1:Y:S08]  /*0d70*/  LDC R6, c[0x0][0x630] ;  /* 0x00018c00ff067b82 */ /* 0x000e700000000800 */
[----:B------:R-:W2:Y:S01]  /*0d80*/  LDC.64 R26, c[0x0][0x620] ;  /* 0x00018800ff1a7b82 */ /* 0x000ea20000000a00 */
[----:B0-----:R-:W-:-:S04]  /*0d90*/  ISETP.NE.U32.AND P0, PT, R24, RZ, PT ;  /* 0x000000ff1800720c */ /* 0x001fc80003f05070 */
[----:B------:R-:W-:-:S13]  /*0da0*/  ISETP.NE.AND.EX P0, PT, R25, RZ, PT, P0 ;  /* 0x000000ff1900720c */ /* 0x000fda0003f05300 */
[----:B-12---:R-:W-:Y:S05]  /*0db0*/  @!P0 BRA `(.L_x_12) ;  /* 0x0000000000288947 */ /* 0x006fea0003800000 */
[----:B------:R-:W0:Y:S02]  /*0dc0*/  LDC R19, c[0x0][0x634] ;  /* 0x00018d00ff137b82 */ /* 0x000e240000000800 */
[----:B0-----:R-:W-:-:S05]  /*0dd0*/  IADD3 R19, P0, R2, R19, RZ ;  /* 0x0000001302137210 */ /* 0x001fca0007f1e0ff */
[----:B------:R-:W-:-:S04]  /*0de0*/  IMAD.X R23, RZ, RZ, R3, P0 ;  /* 0x000000ffff177224 */ /* 0x000fc800000e0603 */
[----:B------:R-:W-:-:S04]  /*0df0*/  IMAD.WIDE.U32 R4, R23, R24, RZ ;  /* 0x0000001817047225 */ /* 0x000fc800078e00ff */
[----:B------:R-:W-:-:S04]  /*0e00*/  IMAD.WIDE.U32 R16, P0, R19, R25, R4 ;  /* 0x0000001913107225 */ /* 0x000fc80007800004 */
[----:B------:R-:W-:-:S04]  /*0e10*/  IMAD.WIDE.U32 R4, R19, R24, RZ ;  /* 0x0000001813047225 */ /* 0x000fc800078e00ff */
[----:B------:R-:W-:Y:S01]  /*0e20*/  IMAD.X R19, RZ, RZ, RZ, P0 ;  /* 0x000000ffff137224 */ /* 0x000fe200000e06ff */
[----:B------:R-:W-:Y:S01]  /*0e30*/  IADD3 RZ, P0, R5, R16, RZ ;  /* 0x0000001005ff7210 */ /* 0x000fe20007f1e0ff */
[----:B------:R-:W-:-:S04]  /*0e40*/  IMAD.MOV.U32 R18, RZ, RZ, R17 ;  /* 0x000000ffff127224 */ /* 0x000fc800078e0011 */
[----:B------:R-:W-:-:S08]  /*0e50*/  IMAD.WIDE.U32.X R4, R23, R25, R18, P0 ;  /* 0x0000001917047225 */ /* 0x000fd000000e0412 */
.L_x_12:
[--C-:B------:R-:W-:Y:S01]  /*0e60*/  SHF.R.U64 R32, R4, R6, R5.reuse ;  /* 0x0000000604207219 */ /* 0x100fe20000001205 */
[----:B------:R-:W0:Y:S01]  /*0e70*/  LDC.64 R28, c[0x0][0x640] ;  /* 0x00019000ff1c7b82 */ /* 0x000e220000000a00 */
[----:B------:R-:W-:Y:S01]  /*0e80*/  I2FP.F32.U32 R4, R14 ;  /* 0x0000000e00047245 */ /* 0x000fe20000201000 */
[----:B------:R-:W-:Y:S01]  /*0e90*/  ULDC UR6, c[0x0][0x150] ;  /* 0x0000540000067ab9 */ /* 0x000fe20000000800 */
[----:B------:R-:W-:Y:S02]  /*0ea0*/  SHF.R.U32.HI R5, RZ, R6, R5 ;  /* 0x00000006ff057219 */ /* 0x000fe40000011605 */
[----:B------:R-:W-:Y:S01]  /*0eb0*/  IADD3 R17, P0, RZ, -R32, RZ ;  /* 0x80000020ff117210 */ /* 0x000fe20007f1e0ff */
[----:B------:R-:W-:Y:S01]  /*0ec0*/  FMUL R6, R4, UR6 ;  /* 0x0000000604067c20 */ /* 0x000fe20008400000 */
[----:B------:R-:W-:Y:S01]  /*0ed0*/  ULDC UR6, c[0x0][0x154] ;  /* 0x0000550000067ab9 */ /* 0x000fe20000000800 */
[----:B------:R-:W1:Y:S02]  /*0ee0*/  LDC R18, c[0x0][0x618] ;  /* 0x00018600ff127b82 */ /* 0x000e640000000800 */
[----:B------:R-:W-:-:S02]  /*0ef0*/  IMAD.X R19, RZ, RZ, ~R5, P0 ;  /* 0x000000ffff137224 */ /* 0x000fc400000e0e05 */
[----:B------:R-:W2:Y:S01]  /*0f00*/  F2I.U32.TRUNC.NTZ R6, R6 ;  /* 0x0000000600067305 */ /* 0x000ea2000020f000 */
[----:B------:R-:W-:-:S03]  /*0f10*/  IMAD.WIDE.U32 R4, R17, R26, R2 ;  /* 0x0000001a11047225 */ /* 0x000fc600078e0002 */
[----:B------:R-:W3:Y:S01]  /*0f20*/  LDC R15, c[0x0][0x144] ;  /* 0x00005100ff0f7b82 */ /* 0x000ee20000000800 */
[----:B------:R-:W-:-:S04]  /*0f30*/  IMAD R16, R19, R26, RZ ;  /* 0x0000001a13107224 */ /* 0x000fc800078e02ff */
[----:B------:R-:W-:-:S03]  /*0f40*/  IMAD R17, R17, R27, R16 ;  /* 0x0000001b11117224 */ /* 0x000fc600078e0210 */
[----:B------:R-:W4:Y:S01]  /*0f50*/  LDC R22, c[0x0][0x608] ;  /* 0x00018200ff167b82 */ /* 0x000f220000000800 */
[----:B------:R-:W-:Y:S01]  /*0f60*/  IMAD.IADD R17, R5, 0x1, R17 ;  /* 0x0000000105117824 */ /* 0x000fe200078e0211 */
[----:B0-----:R-:W-:Y:S01]  /*0f70*/  ISETP.NE.U32.AND P0, PT, R28, RZ, PT ;  /* 0x000000ff1c00720c */ /* 0x001fe20003f05070 */
[----:B--2---:R-:W-:-:S03]  /*0f80*/  IMAD.MOV R5, RZ, RZ, -R6 ;  /* 0x000000ffff057224 */ /* 0x004fc600078e0a06 */
[----:B------:R-:W-:Y:S02]  /*0f90*/  ISETP.NE.AND.EX P0, PT, R29, RZ, PT, P0 ;  /* 0x000000ff1d00720c */ /* 0x000fe40003f05300 */
[----:B------:R-:W0:Y:S01]  /*0fa0*/  LDC R19, c[0x0][0x658] ;  /* 0x00019600ff137b82 */ /* 0x000e220000000800 */
[-CC-:B-1----:R-:W-:Y:S02]  /*0fb0*/  SHF.R.U64 R26, R4, R18.reuse, R17.reuse ;  /* 0x00000012041a7219 */ /* 0x182fe40000001211 */
[----:B------:R-:W-:Y:S02]  /*0fc0*/  I2FP.F32.U32 R4, R21 ;  /* 0x0000001500047245 */ /* 0x000fe40000201000 */
[----:B------:R-:W-:Y:S01]  /*0fd0*/  SHF.R.U32.HI R17, RZ, R18, R17 ;  /* 0x00000012ff117219 */ /* 0x000fe20000011611 */
[----:B------:R-:W-:Y:S02]  /*0fe0*/  IMAD.MOV.U32 R18, RZ, RZ, 0x1 ;  /* 0x00000001ff127424 */ /* 0x000fe400078e00ff */
[----:B------:R-:W1:Y:S01]  /*0ff0*/  LDC R24, c[0x0][0x148] ;  /* 0x00005200ff187b82 */ /* 0x000e620000000800 */
[----:B---3--:R-:W-:-:S02]  /*1000*/  IMAD R6, R15, R5, R14 ;  /* 0x000000050f067224 */ /* 0x008fc400078e020e */
[----:B------:R-:W-:Y:S01]  /*1010*/  FMUL R5, R4, UR6 ;  /* 0x0000000604057c20 */ /* 0x000fe20008400000 */
[----:B------:R-:W-:-:S04]  /*1020*/  IMAD.MOV.U32 R4, RZ, RZ, -0x1 ;  /* 0xffffffffff047424 */ /* 0x000fc800078e00ff */
[----:B------:R-:W2:Y:S01]  /*1030*/  LDC R25, c[0x0][0x600] ;  /* 0x00018000ff197b82 */ /* 0x000ea20000000800 */
[-CC-:B----4-:R-:W-:Y:S02]  /*1040*/  SHF.R.U64 R34, R26, R22.reuse, R17.reuse ;  /* 0x000000161a227219 */ /* 0x190fe40000001211 */
[----:B------:R-:W-:Y:S02]  /*1050*/  SHF.R.U32.HI R14, RZ, R22, R17 ;  /* 0x00000016ff0e7219 */ /* 0x000fe40000011611 */
[----:B------:R3:W4:Y:S03]  /*1060*/  F2I.U32.TRUNC.NTZ R22, R5 ;  /* 0x0000000500167305 */ /* 0x000726000020f000 */
[----:B------:R-:W1:Y:S01]  /*1070*/  LDC R27, c[0x0][0x648] ;  /* 0x00019200ff1b7b82 */ /* 0x000e620000000800 */
[-C--:B0-----:R-:W-:Y:S02]  /*1080*/  SHF.R.U64 R36, R34, R19.reuse, R14 ;  /* 0x0000001322247219 */ /* 0x081fe4000000120e */
[----:B------:R-:W-:-:S02]  /*1090*/  SHF.L.U32 R4, R4, R19, RZ ;  /* 0x0000001304047219 */ /* 0x000fc400000006ff */
[-C--:B------:R-:W-:Y:S02]  /*10a0*/  SHF.R.U32.HI R14, RZ, R19.reuse, R14 ;  /* 0x00000013ff0e7219 */ /* 0x080fe4000001160e */
[----:B------:R-:W-:Y:S01]  /*10b0*/  SHF.L.U32 R18, R18, R19, RZ ;  /* 0x0000001312127219 */ /* 0x000fe200000006ff */
[----:B------:R-:W0:Y:S01]  /*10c0*/  LDC R31, c[0x0][0x638] ;  /* 0x00018e00ff1f7b82 */ /* 0x000e220000000800 */
[----:B------:R-:W-:Y:S01]  /*10d0*/  LOP3.LUT R19, RZ, R4, RZ, 0x33, !PT ;  /* 0x00000004ff137212 */ /* 0x000fe200078e33ff */
[----:B------:R-:W-:Y:S02]  /*10e0*/  IMAD.MOV.U32 R4, RZ, RZ, R36 ;  /* 0x000000ffff047224 */ /* 0x000fe400078e0024 */
[----:B---3--:R-:W-:-:S04]  /*10f0*/  IMAD.MOV.U32 R5, RZ, RZ, R14 ;  /* 0x000000ffff057224 */ /* 0x008fc800078e000e */
[----:B------:R-:W3:Y:S01]  /*1100*/  LDC R30, c[0x0][0x610] ;  /* 0x00018400ff1e7b82 */ /* 0x000ee20000000800 */
[----:B----4-:R-:W-:Y:S05]  /*1110*/  @!P0 BRA `(.L_x_13) ;  /* 0x0000000000288947 */ /* 0x010fea0003800000 */
[----:B------:R-:W4:Y:S02]  /*1120*/  LDC R17, c[0x0][0x64c] ;  /* 0x00019300ff117b82 */ /* 0x000f240000000800 */
[----:B----4-:R-:W-:-:S05]  /*1130*/  IADD3 R17, P0, R36, R17, RZ ;  /* 0x0000001124117210 */ /* 0x010fca0007f1e0ff */
        /* <DEDUP_REMOVED lines=8> */
.L_x_13:
[----:B-1----:R-:W-:Y:S01]  /*11c0*/  SHF.R.U64 R4, R4, R27, R5 ;  /* 0x0000001b04047219 */ /* 0x002fe20000001205 */
[----:B--2---:R-:W-:Y:S01]  /*11d0*/  VIADD R5, R25, 0xffffffff ;  /* 0xffffffff19057836 */ /* 0x004fe20000000000 */
[----:B------:R-:W-:Y:S01]  /*11e0*/  LOP3.LUT R19, R34, R19, RZ, 0xc0, !PT ;  /* 0x0000001322137212 */ /* 0x000fe200078ec0ff */
[----:B------:R-:W-:Y:S02]  /*11f0*/  IMAD.MOV R22, RZ, RZ, -R22 ;  /* 0x000000ffff167224 */ /* 0x000fe400078e0a16 */
[----:B------:R-:W-:Y:S01]  /*1200*/  IMAD.MOV R14, RZ, RZ, -R4 ;  /* 0x000000ffff0e7224 */ /* 0x000fe200078e0a04 */
[----:B------:R-:W-:Y:S01]  /*1210*/  LOP3.LUT R5, R26, R5, RZ, 0xc0, !PT ;  /* 0x000000051a057212 */ /* 0x000fe200078ec0ff */
[----:B------:R-:W-:Y:S02]  /*1220*/  IMAD R19, R18, R4, R19 ;  /* 0x0000000412137224 */ /* 0x000fe400078e0213 */
[----:B------:R-:W-:Y:S02]  /*1230*/  @P4 IMAD R6, R24, R22, R21 ;  /* 0x0000001618064224 */ /* 0x000fe400078e0215 */
[----:B0-----:R-:W-:-:S02]  /*1240*/  IMAD R4, R14, R31, R36 ;  /* 0x0000001f0e047224 */ /* 0x001fc400078e0224 */
[----:B---3--:R-:W-:Y:S02]  /*1250*/  IMAD R6, R19, R30, R6 ;  /* 0x0000001e13067224 */ /* 0x008fe400078e0206 */
[----:B------:R-:W-:Y:S02]  /*1260*/  IMAD R5, R4, R25, R5 ;  /* 0x0000001904057224 */ /* 0x000fe400078e0205 */
[----:B------:R-:W-:-:S03]  /*1270*/  IMAD.MOV.U32 R16, RZ, RZ, 0x1 ;  /* 0x00000001ff107424 */ /* 0x000fc600078e00ff */
[----:B------:R-:W-:Y:S02]  /*1280*/  SEL R4, R5, R6, !P4 ;  /* 0x0000000605047207 */ /* 0x000fe40006000000 */
[----:B------:R-:W-:Y:S01]  /*1290*/  SEL R6, R6, R5, !P4 ;  /* 0x0000000506067207 */ /* 0x000fe20006000000 */
[----:B------:R-:W-:-:S07]  /*12a0*/  IMAD.MOV.U32 R5, RZ, RZ, R32 ;  /* 0x000000ffff057224 */ /* 0x000fce00078e0020 */
.L_x_11:
[----:B------:R-:W-:Y:S05]  /*12b0*/  @!P2 BRA `(.L_x_14) ;  /* 0x000000440048a947 */ /* 0x000fea0003800000 */
[----:B------:R-:W-:-:S13]  /*12c0*/  ISETP.GT.U32.AND P0, PT, R33, 0x1, PT ;  /* 0x000000012100780c */ /* 0x000fda0003f04070 */
[----:B------:R-:W-:Y:S05]  /*12d0*/  @P0 EXIT ;  /* 0x000000000000094d */ /* 0x000fea0003800000 */
.L_x_15:
[----:B------:R-:W-:-:S08]  /*12e0*/  NOP ;  /* 0x0000000000007918 */ /* 0x000fd00000000000 */
[----:B------:R-:W0:Y:S02]  /*12f0*/  USETMAXREG.TRY_ALLOC.CTAPOOL UP0, 0xe8 ;  /* 0x000000e8000079c8 */ /* 0x000e240008000600 */
[----:B0-----:R-:W-:-:S13]  /*1300*/  PLOP3.LUT P0, PT, PT, PT, UP0, 0x80, 0x0 ;  /* 0x000000000000781c */ /* 0x001fda0003f0f008 */
[----:B------:R-:W-:Y:S05]  /*1310*/  @!P0 BRA `(.L_x_15) ;  /* 0xfffffffc00f08947 */ /* 0x000fea000383ffff */
[----:B------:R-:W-:-:S13]  /*1320*/  LOP3.LUT P0, RZ, R16, 0xff, RZ, 0xc0, !PT ;  /* 0x000000ff10ff7812 */ /* 0x000fda000780c0ff */
[----:B------:R-:W-:Y:S05]  /*1330*/  @!P0 EXIT ;  /* 0x000000000000894d */ /* 0x000fea0003800000 */
[----:B------:R-:W0:Y:S01]  /*1340*/  S2UR UR6, SR_CgaCtaId ;  /* 0x00000000000679c3 */ /* 0x000e220000008800 */
[----:B------:R-:W-:Y:S01]  /*1350*/  SHF.R.S32.HI R11, RZ, 0x1f, R10 ;  /* 0x0000001fff0b7819 */ /* 0x000fe2000001140a */
[----:B------:R-:W-:Y:S01]  /*1360*/  UIADD3 UR7, UR11, -0x1, URZ ;  /* 0xffffffff0b077890 */ /* 0x000fe2000fffe03f */
[----:B------:R-:W-:Y:S01]  /*1370*/  LOP3.LUT R86, R7, 0x1, RZ, 0xfc, !PT ;  /* 0x0000000107567812 */ /* 0x000fe200078efcff */
[----:B------:R-:W-:Y:S01]  /*1380*/  UMOV UR9, 0x400 ;  /* 0x0000040000097882 */ /* 0x000fe20000000000 */
[CC--:B------:R-:W-:Y:S01]  /*1390*/  LEA.HI R15, R11.reuse, R10.reuse, RZ, 0x2 ;  /* 0x0000000a0b0f7211 */ /* 0x0c0fe200078f10ff */
[----:B------:R-:W-:Y:S01]  /*13a0*/  UISETP.LT.AND UP0, UPT, UR13, 0x1, UPT ;  /* 0x000000010d00788c */ /* 0x000fe2000bf01270 */
[----:B------:R-:W-:Y:S01]  /*13b0*/  LEA.HI R16, R11, R10, RZ, 0x5 ;  /* 0x0000000a0b107211 */ /* 0x000fe200078f28ff */
[----:B------:R-:W-:Y:S01]  /*13c0*/  USHF.L.U32 UR22, UR13, 0x1, URZ ;  /* 0x000000010d167899 */ /* 0x000fe2000800063f */
[--C-:B------:R-:W-:Y:S01]  /*13d0*/  SHF.R.S32.HI R14, RZ, 0x2, R15.reuse ;  /* 0x00000002ff0e7819 */ /* 0x100fe2000001140f */
[----:B------:R-:W-:Y:S01]  /*13e0*/  USEL UR10, UR13, 0x1, UP0 ;  /* 0x000000010d0a7887 */ /* 0x000fe20008000000 */
[----:B------:R-:W-:Y:S01]  /*13f0*/  SHF.R.S32.HI R17, RZ, 0x1f, R15 ;  /* 0x0000001fff117819 */ /* 0x000fe2000001140f */
[----:B------:R-:W-:Y:S01]  /*1400*/  UISETP.NE.AND UP0, UPT, UR7, URZ, UPT ;  /* 0x0000003f0700728c */ /* 0x000fe2000bf05270 */
[----:B------:R-:W-:Y:S01]  /*1410*/  LOP3.LUT R11, R15, 0xfffffffc, RZ, 0xc0, !PT ;  /* 0xfffffffc0f0b7812 */ /* 0x000fe200078ec0ff */
[----:B------:R-:W-:Y:S01]  /*1420*/  UIADD3 UR10, -UR10, UR13, URZ ;  /* 0x0000000d0a0a7290 */ /* 0x000fe2000fffe13f */
[----:B------:R-:W-:Y:S01]  /*1430*/  LEA.HI R17, R17, R14, RZ, 0x3 ;  /* 0x0000000e11117211 */ /* 0x000fe200078f18ff */
[----:B------:R-:W-:-:S02]  /*1440*/  USEL UR16, URZ, 0x1, UP0 ;  /* 0x000000013f107887 */ /* 0x000fc40008000000 */
[----:B------:R-:W-:Y:S01]  /*1450*/  IMAD.IADD R18, R10, 0x1, -R11 ;  /* 0x000000010a127824 */ /* 0x000fe200078e0a0b */
[----:B------:R-:W-:-:S03]  /*1460*/  LOP3.LUT R17, R17, 0xfffffff8, RZ, 0xc0, !PT ;  /* 0xfffffff811117812 */ /* 0x000fc600078ec0ff */
[----:B------:R-:W-:Y:S01]  /*1470*/  IMAD.U32 R87, RZ, RZ, UR16 ;  /* 0x00000010ff577e24 */ /* 0x000fe2000f8e00ff */
[----:B0-----:R-:W-:Y:S01]  /*1480*/  ULEA UR9, UR6, UR9, 0x18 ;  /* 0x0000000906097291 */ /* 0x001fe2000f8ec03f */
[----:B------:R-:W-:Y:S01]  /*1490*/  IMAD.IADD R14, R14, 0x1, -R17 ;  /* 0x000000010e0e7824 */ /* 0x000fe200078e0a11 */
[----:B------:R-:W-:Y:S01]  /*14a0*/  USHF.L.U32 UR6, UR7, 0x3, URZ ;  /* 0x0000000307067899 */ /* 0x000fe2000800063f */
[----:B------:R-:W-:Y:S01]  /*14b0*/  SHF.R.S32.HI R17, RZ, 0x5, R16 ;  /* 0x00000005ff117819 */ /* 0x000fe20000011410 */
[----:B------:R-:W-:Y:S02]  /*14c0*/  UIADD3 UR7, UR9, 0x200, URZ ;  /* 0x0000020009077890 */ /* 0x000fe4000fffe03f */
[----:B------:R-:W-:Y:S01]  /*14d0*/  ULOP3.LUT UR6, UR6, 0x8, URZ, 0xc0, !UPT ;  /* 0x0000000806067892 */ /* 0x000fe2000f8ec03f */
[--C-:B------:R-:W-:Y:S01]  /*14e0*/  SHF.R.S32.HI R15, RZ, 0x1f, R14.reuse ;  /* 0x0000001fff0f7819 */ /* 0x100fe2000001140e */
[----:B------:R-:W-:Y:S01]  /*14f0*/  UIADD3 UR8, UR9, 0x1c200, URZ ;  /* 0x0001c20009087890 */ /* 0x000fe2000fffe03f */
[----:B------:R-:W-:Y:S01]  /*1500*/  IMAD R19, R17, -0x10, -R14 ;  /* 0xfffffff011137824 */ /* 0x000fe200078e0a0e */
[----:B------:R-:W-:-:S02]  /*1510*/  USHF.R.U32.HI UR7, URZ, 0x4, UR7 ;  /* 0x000000043f077899 */ /* 0x000fc40008011607 */
[----:B------:R-:W-:Y:S01]  /*1520*/  USHF.R.U32.HI UR8, URZ, 0x4, UR8 ;  /* 0x000000043f087899 */ /* 0x000fe20008011608 */
[----:B------:R-:W-:Y:S01]  /*1530*/  IMAD.WIDE R10, R17, 0x10, R14 ;  /* 0x00000010110a7825 */ /* 0x000fe200078e020e */
[----:B------:R-:W-:Y:S02]  /*1540*/  ULOP3.LUT UR24, UR6, 0x8, URZ, 0x3c, !UPT ;  /* 0x0000000806187892 */ /* 0x000fe4000f8e3c3f */
[----:B------:R-:W-:Y:S02]  /*1550*/  ULOP3.LUT UR12, UR6, 0x18, URZ, 0x3c, !UPT ;  /* 0x00000018060c7892 */ /* 0x000fe4000f8e3c3f */
[----:B------:R-:W-:Y:S01]  /*1560*/  UIADD3 UR23, UR9, 0xf0, URZ ;  /* 0x000000f009177890 */ /* 0x000fe2000fffe03f */
[----:B------:R-:W-:Y:S01]  /*1570*/  ULDC UR6, c[0x0][0x284] ;  /* 0x0000a10000067ab9 */ /* 0x000fe20000000800 */
[----:B------:R-:W-:Y:S01]  /*1580*/  ULOP3.LUT UR7, UR7, 0x3fff, URZ, 0xc0, !UPT ;  /* 0x00003fff07077892 */ /* 0x000fe2000f8ec03f */
[----:B------:R-:W-:Y:S01]  /*1590*/  VIADD R19, R19, UR6 ;  /* 0x0000000613137c36 */ /* 0x000fe20008000000 */
[----:B------:R-:W-:-:S02]  /*15a0*/  ULOP3.LUT UR8, UR8, 0x3fff, URZ, 0xc0, !UPT ;  /* 0x00003fff08087892 */ /* 0x000fc4000f8ec03f */
[----:B------:R-:W-:Y:S02]  /*15b0*/  ULEA UR11, UR11, UR23, 0x3 ;  /* 0x000000170b0b7291 */ /* 0x000fe4000f8e183f */
[----:B------:R-:W-:Y:S02]  /*15c0*/  ULOP3.LUT UR14, UR7, 0x10000, URZ, 0xfc, !UPT ;  /* 0x00010000070e7892 */ /* 0x000fe4000f8efc3f */
[----:B------:R-:W-:-:S12]  /*15d0*/  ULOP3.LUT UR15, UR8, 0x10000, URZ, 0xfc, !UPT ;  /* 0x00010000080f7892 */ /* 0x000fd8000f8efc3f */
.L_x_106:
[----:B------:R-:W-:Y:S01]  /*15e0*/  SHF.L.U32 R14, R87, 0x1f, RZ ;  /* 0x0000001f570e7819 */ /* 0x000fe200000006ff */
[----:B------:R-:W0:Y:S01]  /*15f0*/  LDC R15, c[0x0][0x28c] ;  /* 0x0000a300ff0f7b82 */ /* 0x000e220000000800 */
[----:B------:R-:W-:Y:S01]  /*1600*/  UMOV UR6, URZ ;  /* 0x0000003f00067c82 */ /* 0x000fe20008000000 */
[----:B------:R-:W-:Y:S01]  /*1610*/  UMOV UR25, UR5 ;  /* 0x0000000500197c82 */ /* 0x000fe20008000000 */
[----:B-1----:R-:W1:Y:S01]  /*1620*/  SYNCS.PHASECHK.TRANS64.TRYWAIT P0, [UR11+-0x8], R14 ;  /* 0xfffff80eff0075a7 */ /* 0x002e62000800014b */
[----:B0-----:R-:W-:Y:S01]  /*1630*/  ISETP.GE.AND P1, PT, R15, 0x1, PT ;  /* 0x000000010f00780c */ /* 0x001fe20003f26270 */
[----:B-1234-:R-:W-:-:S12]  /*1640*/  @!P0 BRA `(.L_x_16) ;  /* 0x0000005400ac8947 */ /* 0x01efd80003800000 */
.L_x_138:
[----:B------:R-:W-:Y:S01]  /*1650*/  UMOV UR7, URZ ;  /* 0x0000003f00077c82 */ /* 0x000fe20008000000 */
[----:B------:R-:W-:Y:S01]  /*1660*/  UMOV UR8, URZ ;  /* 0x0000003f00087c82 */ /* 0x000fe20008000000 */
[----:B------:R-:W-:Y:S02]  /*1670*/  CS2R R22, SRZ ;  /* 0x0000000000167805 */ /* 0x000fe4000001ff00 */
[----:B------:R-:W-:Y:S02]  /*1680*/  CS2R R56, SRZ ;  /* 0x0000000000387805 */ /* 0x000fe4000001ff00 */
[----:B------:R-:W-:Y:S02]  /*1690*/  CS2R R58, SRZ ;  /* 0x00000000003a7805 */ /* 0x000fe4000001ff00 */
[----:B------:R-:W-:Y:S02]  /*16a0*/  CS2R R60, SRZ ;  /* 0x00000000003c7805 */ /* 0x000fe4000001ff00 */
[----:B------:R-:W-:-:S02]  /*16b0*/  CS2R R62, SRZ ;  /* 0x00000000003e7805 */ /* 0x000fc4000001ff00 */
[----:B------:R-:W-:Y:S02]  /*16c0*/  CS2R R64, SRZ ;  /* 0x0000000000407805 */ /* 0x000fe4000001ff00 */
        /* <DEDUP_REMOVED lines=9> */
[----:B------:R-:W-:Y:S01]  /*1760*/  CS2R R84, SRZ ;  /* 0x0000000000547805 */ /* 0x000fe2000001ff00 */
[----:B------:R-:W-:Y:S01]  /*1770*/  IMAD.U32 R17, RZ, RZ, UR4 ;  /* 0x00000004ff117e24 */ /* 0x000fe2000f8e00ff */
        /* <DEDUP_REMOVED lines=15> */
[----:B------:R-:W-:Y:S01]  /*1870*/  CS2R R54, SRZ ;  /* 0x0000000000367805 */ /* 0x000fe2000001ff00 */
[----:B------:R-:W-:Y:S06]  /*1880*/  @!P1 BRA `(.L_x_17) ;  /* 0x0000000400889947 */ /* 0x000fec0003800000 */
[----:B------:R-:W-:-:S13]  /*1890*/  ISETP.NE.AND P1, PT, R86, 0x3, PT ;  /* 0x000000035600780c */ /* 0x000fda0003f25270 */
[----:B------:R-:W-:Y:S05]  /*18a0*/  @!P1 BRA `(.L_x_18) ;  /* 0x0000000000049947 */ /* 0x000fea0003800000 */
[----:B------:R-:W-:Y:S01]  /*18b0*/  BPT.TRAP 0x1 ;  /* 0x000000040000795c */ /* 0x000fe20000300000 */
.L_x_18:
[----:B------:R-:W-:Y:S01]  /*18c0*/  ULEA UR6, UR5, UR9, 0x3 ;  /* 0x0000000905067291 */ /* 0x000fe2000f8e183f */
[----:B0-----:R-:W-:-:S05]  /*18d0*/  IMAD.U32 R14, RZ, RZ, UR4 ;  /* 0x00000004ff0e7e24 */ /* 0x001fca000f8e00ff */
[----:B------:R-:W-:-:S04]  /*18e0*/  SHF.L.U32 R14, R14, 0x1f, RZ ;  /* 0x0000001f0e0e7819 */ /* 0x000fc800000006ff */
[----:B------:R0:W1:Y:S01]  /*18f0*/  SYNCS.PHASECHK.TRANS64.TRYWAIT P0, [UR6], R14 ;  /* 0x0000000eff0075a7 */ /* 0x0000620008000146 */
[----:B------:R-:W-:Y:S05]  /*1900*/  @!P1 BRA `(.L_x_19) ;  /* 0x0000000000049947 */ /* 0x000fea0003800000 */
[----:B------:R-:W-:Y:S01]  /*1910*/  BPT.TRAP 0x1 ;  /* 0x000000040000795c */ /* 0x000fe20000300000 */
.L_x_19:
[----:B-1----:R-:W-:Y:S05]  /*1920*/  @P0 BRA `(.L_x_20) ;  /* 0x0000000000080947 */ /* 0x002fea0003800000 */
[----:B------:R-:W1:Y:S02]  /*1930*/  SYNCS.PHASECHK.TRANS64.TRYWAIT P0, [UR6], R14 ;  /* 0x0000000eff0075a7 */ /* 0x000e640008000146 */
[----:B-1----:R-:W-:Y:S05]  /*1940*/  @!P0 BRA `(.L_x_21) ;  /* 0x0000005400048947 */ /* 0x002fea0003800000 */
.L_x_20:
[----:B------:R-:W-:Y:S01]  /*1950*/  ULEA UR6, UR5, UR14, 0x9 ;  /* 0x0000000e05067291 */ /* 0x000fe2000f8e483f */
[----:B------:R-:W-:Y:S01]  /*1960*/  WARPGROUP.ARRIVE ;  /* 0x00000000000079c5 */ /* 0x000fe20000000000 */
[----:B------:R-:W-:Y:S01]  /*1970*/  ULEA UR7, UR5, UR15, 0x9 ;  /* 0x0000000f05077291 */ /* 0x000fe2000f8e483f */
[----:B------:R-:W-:Y:S01]  /*1980*/  CS2R R22, SRZ ;  /* 0x0000000000167805 */ /* 0x000fe2000001ff00 */
[----:B------:R-:W-:Y:S01]  /*1990*/  UMOV UR17, 0x40000040 ;  /* 0x4000004000117882 */ /* 0x000fe20000000000 */
[----:B------:R-:W-:Y:S01]  /*19a0*/  UMOV UR19, 0x40000040 ;  /* 0x4000004000137882 */ /* 0x000fe20000000000 */
[----:B------:R-:W-:Y:S01]  /*19b0*/  CS2R R56, SRZ ;  /* 0x0000000000387805 */ /* 0x000fe2000001ff00 */
[----:B------:R-:W-:Y:S01]  /*19c0*/  UMOV UR16, UR6 ;  /* 0x0000000600107c82 */ /* 0x000fe20008000000 */
[----:B------:R-:W-:Y:S01]  /*19d0*/  CS2R R58, SRZ ;  /* 0x00000000003a7805 */ /* 0x000fe2000001ff00 */
[----:B------:R-:W-:Y:S01]  /*19e0*/  UMOV UR18, UR7 ;  /* 0x0000000700127c82 */ /* 0x000fe20008000000 */
[----:B------:R-:W-:Y:S01]  /*19f0*/  CS2R R60, SRZ ;  /* 0x00000000003c7805 */ /* 0x000fe2000001ff00 */
[----:B------:R-:W-:Y:S01]  /*1a00*/  QGMMA.64x64x32.F32.E4M3.E4M3 R24, gdesc[UR16], RZ, !UPT ;  /* 0x00e00000101879f3 */ /* 0x000fe2000c7008ff */
[----:B------:R-:W-:Y:S01]  /*1a10*/  UIADD3 UR16, UR6, 0x2, URZ ;  /* 0x0000000206107890 */ /* 0x000fe2000fffe03f */
[----:B------:R-:W-:Y:S01]  /*1a20*/  CS2R R62, SRZ ;  /* 0x00000000003e7805 */ /* 0x000fe2000001ff00 */
[----:B------:R-:W-:Y:S01]  /*1a30*/  UIADD3 UR18, UR7, 0x2, URZ ;  /* 0x0000000207127890 */ /* 0x000fe2000fffe03f */
[----:B------:R-:W-:Y:S01]  /*1a40*/  CS2R R64, SRZ ;  /* 0x0000000000407805 */ /* 0x000fe2000001ff00 */
[----:B------:R-:W-:Y:S01]  /*1a50*/  UMOV UR17, 0x40000040 ;  /* 0x4000004000117882 */ /* 0x000fe20000000000 */
[----:B------:R-:W-:Y:S01]  /*1a60*/  UMOV UR19, 0x40000040 ;  /* 0x4000004000137882 */ /* 0x000fe20000000000 */
        /* <DEDUP_REMOVED lines=10> */
[----:B------:R-:W-:Y:S01]  /*1b10*/  QGMMA.64x64x32.F32.E4M3.E4M3 R24, gdesc[UR16], R24 ;  /* 0x00e00000101879f3 */ /* 0x000fe20008700818 */
[----:B------:R-:W-:Y:S02]  /*1b20*/  UIADD3 UR16, UR6, 0x4, URZ ;  /* 0x0000000406107890 */ /* 0x000fe4000fffe03f */
[----:B------:R-:W-:Y:S01]  /*1b30*/  UIADD3 UR18, UR7, 0x4, URZ ;  /* 0x0000000407127890 */ /* 0x000fe2000fffe03f */
[----:B------:R-:W-:Y:S01]  /*1b40*/  UMOV UR17, 0x40000040 ;  /* 0x4000004000117882 */ /* 0x000fe20000000000 */
[----:B------:R-:W-:-:S07]  /*1b50*/  UMOV UR19, 0x40000040 ;  /* 0x4000004000137882 */ /* 0x000fce0000000000 */
[----:B------:R-:W-:Y:S01]  /*1b60*/  QGMMA.64x64x32.F32.E4M3.E4M3 R24, gdesc[UR16], R24 ;  /* 0x00e00000101879f3 */ /* 0x000fe20008700818 */
[----:B------:R-:W-:Y:S02]  /*1b70*/  UIADD3 UR18, UR7, 0x6, URZ ;  /* 0x0000000607127890 */ /* 0x000fe4000fffe03f */
[----:B------:R-:W-:Y:S01]  /*1b80*/  UIADD3 UR16, UR6, 0x6, URZ ;  /* 0x0000000606107890 */ /* 0x000fe2000fffe03f */
[----:B------:R-:W-:Y:S01]  /*1b90*/  ULDC UR7, c[0x0][0x50c] ;  /* 0x0001430000077ab9 */ /* 0x000fe20000000800 */
[----:B------:R-:W-:Y:S01]  /*1ba0*/  UMOV UR17, 0x40000040 ;  /* 0x4000004000117882 */ /* 0x000fe20000000000 */
[----:B------:R-:W-:Y:S01]  /*1bb0*/  UISETP.NE.AND UP0, UPT, UR7, 0x4, UPT ;  /* 0x000000040700788c */ /* 0x000fe2000bf05270 */
[----:B------:R-:W-:Y:S01]  /*1bc0*/  UMOV UR19, 0x40000040 ;  /* 0x4000004000137882 */ /* 0x000fe20000000000 */
[----:B------:R-:W-:Y:S02]  /*1bd0*/  UMOV UR6, 0x4 ;  /* 0x0000000400067882 */ /* 0x000fe40000000000 */
[----:B------:R-:W-:-:S06]  /*1be0*/  USEL UR7, URZ, 0x1, UP0 ;  /* 0x000000013f077887 */ /* 0x000fcc0008000000 */
[----:B------:R-:W-:Y:S01]  /*1bf0*/  ISETP.NE.AND P0, PT, RZ, UR7, PT ;  /* 0x00000007ff007c0c */ /* 0x000fe2000bf05270 */
[----:B------:R-:W-:-:S12]  /*1c00*/  QGMMA.64x64x32.F32.E4M3.E4M3 R24, gdesc[UR16], R24, gsb0 ;  /* 0x00e00000101879f3 */ /* 0x000fd80008000818 */
[----:B------:R-:W-:Y:S05]  /*1c10*/  @!P0 BRA `(.L_x_22) ;  /* 0x0000000000888947 */ /* 0x000fea0003800000 */
[----:B------:R-:W-:Y:S02]  /*1c20*/  WARPGROUP.DEPBAR.LE gsb0, 0x0 ;  /* 0x00008000000079c5 */ /* 0x000fe40000010000 */
[----:B------:R-:W-:-:S01]  /*1c30*/  FADD R85, RZ, R24 ;  /* 0x00000018ff557221 */ /* 0x000fc20000000000 */
[----:B------:R-:W-:Y:S01]  /*1c40*/  FADD R84, RZ, R25 ;  /* 0x00000019ff547221 */ /* 0x000fe20000000000 */
        /* <DEDUP_REMOVED lines=30> */
[----:B------:R-:W-:-:S06]  /*1e30*/  UMOV UR6, URZ ;  /* 0x0000003f00067c82 */ /* 0x000fcc0008000000 */
.L_x_22:
[----:B------:R-:W-:-:S04]  /*1e40*/  UIADD3 UR25, UR5, 0x1, URZ ;  /* 0x0000000105197890 */ /* 0x000fc8000fffe03f */
[----:B------:R-:W-:-:S04]  /*1e50*/  UISETP.NE.AND UP0, UPT, UR25, 0xe, UPT ;  /* 0x0000000e1900788c */ /* 0x000fc8000bf05270 */
[----:B------:R-:W-:Y:S02]  /*1e60*/  USEL UR8, URZ, 0x1, UP0 ;  /* 0x000000013f087887 */ /* 0x000fe40008000000 */
[----:B------:R-:W-:Y:S02]  /*1e70*/  USEL UR25, UR25, URZ, UP0 ;  /* 0x0000003f19197287 */ /* 0x000fe40008000000 */
[----:B------:R-:W-:-:S06]  /*1e80*/  ULOP3.LUT UR8, UR4, UR8, URZ, 0x3c, !UPT ;  /* 0x0000000804087292 */ /* 0x000fcc000f8e3c3f */
[----:B------:R-:W-:Y:S01]  /*1e90*/  IMAD.U32 R17, RZ, RZ, UR8 ;  /* 0x00000008ff117e24 */ /* 0x000fe2000f8e00ff */
[----:B------:R-:W-:-:S06]  /*1ea0*/  UMOV UR8, 0x1 ;  /* 0x0000000100087882 */ /* 0x000fcc0000000000 */
.L_x_17:
[----:B------:R-:W-:-:S06]  /*1eb0*/  UISETP.GE.AND UP0, UPT, UR10, 0x1, UPT ;  /* 0x000000010a00788c */ /* 0x000fcc000bf06270 */
[----:B------:R-:W-:-:S13]  /*1ec0*/  PLOP3.LUT P0, PT, PT, PT, UP0, 0x80, 0x0 ;  /* 0x000000000000781c */ /* 0x000fda0003f0f008 */
[----:B------:R-:W-:Y:S05]  /*1ed0*/  @!P0 BRA `(.L_x_23) ;  /* 0x0000000400948947 */ /* 0x000fea0003800000 */
[----:B01----:R-:W-:Y:S01]  /*1ee0*/  IMAD.U32 R14, RZ, RZ, UR10 ;  /* 0x0000000aff0e7e24 */ /* 0x003fe2000f8e00ff */
[----:B------:R-:W-:Y:S01]  /*1ef0*/  UMOV UR26, UR5 ;  /* 0x00000005001a7c82 */ /* 0x000fe20008000000 */
[----:B------:R-:W-:-:S05]  /*1f00*/  ULDC UR27, c[0x0][0x50c] ;  /* 0x00014300001b7ab9 */ /* 0x000fca0000000800 */
.L_x_31:
[----:B------:R-:W-:-:S13]  /*1f10*/  ISETP.NE.AND P1, PT, R86, 0x3, PT ;  /* 0x000000035600780c */ /* 0x000fda0003f25270 */
[----:B01----:R-:W-:Y:S05]  /*1f20*/  @!P1 BRA `(.L_x_24) ;  /* 0x0000000000049947 */ /* 0x003fea0003800000 */
[----:B------:R-:W-:Y:S01]  /*1f30*/  BPT.TRAP 0x1 ;  /* 0x000000040000795c */ /* 0x000fe20000300000 */
.L_x_24:
[----:B------:R-:W-:Y:S01]  /*1f40*/  ULEA UR16, UR25, UR9, 0x3 ;  /* 0x0000000919107291 */ /* 0x000fe2000f8e183f */
[----:B------:R-:W-:-:S08]  /*1f50*/  SHF.L.U32 R15, R17, 0x1f, RZ ;  /* 0x0000001f110f7819 */ /* 0x000fd000000006ff */
[----:B------:R0:W1:Y:S01]  /*1f60*/  SYNCS.PHASECHK.TRANS64.TRYWAIT P0, [UR16], R15 ;  /* 0x0000000fff0075a7 */ /* 0x0000620008000150 */
[----:B------:R-:W-:Y:S05]  /*1f70*/  @!P1 BRA `(.L_x_25) ;  /* 0x0000000000049947 */ /* 0x000fea0003800000 */
[----:B------:R-:W-:Y:S01]  /*1f80*/  BPT.TRAP 0x1 ;  /* 0x000000040000795c */ /* 0x000fe20000300000 */
.L_x_25:
[----:B-1----:R-:W-:Y:S05]  /*1f90*/  @P0 BRA `(.L_x_26) ;  /* 0x0000000000080947 */ /* 0x002fea0003800000 */
[----:B------:R-:W1:Y:S02]  /*1fa0*/  SYNCS.PHASECHK.TRANS64.TRYWAIT P0, [UR16], R15 ;  /* 0x0000000fff0075a7 */ /* 0x000e640008000150 */
[----:B-1----:R-:W-:Y:S05]  /*1fb0*/  @!P0 BRA `(.L_x_27) ;  /* 0x0000004c00808947 */ /* 0x002fea0003800000 */
.L_x_26:
[----:B------:R-:W-:Y:S01]  /*1fc0*/  UISETP.NE.AND UP0, UPT, UR7, URZ, UPT ;  /* 0x0000003f0700728c */ /* 0x000fe2000bf05270 */
[----:B------:R-:W-:Y:S01]  /*1fd0*/  WARPGROUP.ARRIVE ;  /* 0x00000000000079c5 */ /* 0x000fe20000000000 */
[----:B------:R-:W-:Y:S02]  /*1fe0*/  ULEA UR7, UR25, UR14, 0x9 ;  /* 0x0000000e19077291 */ /* 0x000fe4000f8e483f */
[----:B------:R-:W-:Y:S01]  /*1ff0*/  USEL UR8, UR8, URZ, !UP0 ;  /* 0x0000003f08087287 */ /* 0x000fe2000c000000 */
[----:B------:R-:W-:Y:S01]  /*2000*/  UMOV UR17, 0x40000040 ;  /* 0x4000004000117882 */ /* 0x000fe20000000000 */
[----:B------:R-:W-:Y:S02]  /*2010*/  UMOV UR19, 0x40000040 ;  /* 0x4000004000137882 */ /* 0x000fe40000000000 */
[----:B------:R-:W-:Y:S02]  /*2020*/  UISETP.NE.U32.AND UP0, UPT, UR8, URZ, UPT ;  /* 0x0000003f0800728c */ /* 0x000fe4000bf05070 */
[----:B------:R-:W-:Y:S01]  /*2030*/  ULEA UR8, UR25, UR15, 0x9 ;  /* 0x0000000f19087291 */ /* 0x000fe2000f8e483f */
[----:B------:R-:W-:Y:S01]  /*2040*/  UMOV UR16, UR7 ;  /* 0x0000000700107c82 */ /* 0x000fe20008000000 */
[----:B------:R-:W-:-:S05]  /*2050*/  UIADD3 UR6, UR6, 0x4, URZ ;  /* 0x0000000406067890 */ /* 0x000fca000fffe03f */
[----:B------:R-:W-:Y:S02]  /*2060*/  UMOV UR18, UR8 ;  /* 0x0000000800127c82 */ /* 0x000fe40008000000 */
[----:B------:R-:W-:Y:S01]  /*2070*/  QGMMA.64x64x32.F32.E4M3.E4M3 R24, gdesc[UR16], R24, UP0 ;  /* 0x00e00000101879f3 */ /* 0x000fe2000bf00818 */
[----:B------:R-:W-:Y:S02]  /*2080*/  UIADD3 UR16, UR7, 0x2, URZ ;  /* 0x0000000207107890 */ /* 0x000fe4000fffe03f */
[----:B------:R-:W-:Y:S01]  /*2090*/  UIADD3 UR18, UR8, 0x2, URZ ;  /* 0x0000000208127890 */ /* 0x000fe2000fffe03f */
[----:B------:R-:W-:Y:S01]  /*20a0*/  UMOV UR17, 0x40000040 ;  /* 0x4000004000117882 */ /* 0x000fe20000000000 */
[----:B------:R-:W-:Y:S01]  /*20b0*/  UMOV UR19, 0x40000040 ;  /* 0x4000004000137882 */ /* 0x000fe20000000000 */
[----:B------:R-:W-:-:S06]  /*20c0*/  UISETP.NE.AND UP0, UPT, UR6, UR27, UPT ;  /* 0x0000001b0600728c */ /* 0x000fcc000bf05270 */
        /* <DEDUP_REMOVED lines=8> */
[----:B------:R-:W-:Y:S01]  /*2150*/  UMOV UR17, 0x40000040 ;  /* 0x4000004000117882 */ /* 0x000fe20000000000 */
[----:B------:R-:W-:Y:S01]  /*2160*/  UMOV UR19, 0x40000040 ;  /* 0x4000004000137882 */ /* 0x000fe20000000000 */
[----:B------:R-:W-:-:S06]  /*2170*/  USEL UR7, URZ, 0x1, UP0 ;  /* 0x000000013f077887 */ /* 0x000fcc0008000000 */
[----:B------:R-:W-:Y:S01]  /*2180*/  ISETP.NE.AND P0, PT, RZ, UR7, PT ;  /* 0x00000007ff007c0c */ /* 0x000fe2000bf05270 */
[----:B------:R-:W-:Y:S03]  /*2190*/  QGMMA.64x64x32.F32.E4M3.E4M3 R24, gdesc[UR16], R24, gsb0 ;  /* 0x00e00000101879f3 */ /* 0x000fe60008000818 */
[----:B------:R-:W-:-:S09]  /*21a0*/  WARPGROUP.DEPBAR.LE gsb0, 0x1 ;  /* 0x00008000000079c5 */ /* 0x000fd20000010100 */
[----:B------:R-:W-:Y:S05]  /*21b0*/  @!P0 BRA `(.L_x_28) ;  /* 0x0000000000888947 */ /* 0x000fea0003800000 */
[----:B------:R-:W-:Y:S02]  /*21c0*/  WARPGROUP.DEPBAR.LE gsb0, 0x0 ;  /* 0x00008000000079c5 */ /* 0x000fe40000010000 */
[----:B------:R-:W-:-:S01]  /*21d0*/  FADD R85, R24, R85 ;  /* 0x0000005518557221 */ /* 0x000fc20000000000 */
[----:B------:R-:W-:Y:S01]  /*21e0*/  FADD R84, R25, R84 ;  /* 0x0000005419547221 */ /* 0x000fe20000000000 */
        /* <DEDUP_REMOVED lines=30> */
[----:B------:R-:W-:-:S06]  /*23d0*/  UMOV UR6, URZ ;  /* 0x0000003f00067c82 */ /* 0x000fcc0008000000 */
.L_x_28:
[----:B------:R-:W-:Y:S05]  /*23e0*/  @!P1 BRA `(.L_x_29) ;  /* 0x0000000000049947 */ /* 0x000fea0003800000 */
[----:B------:R-:W-:Y:S01]  /*23f0*/  BPT.TRAP 0x1 ;  /* 0x000000040000795c */ /* 0x000fe20000300000 */
.L_x_29:
[----:B------:R-:W-:Y:S01]  /*2400*/  ULEA UR8, UR26, UR9, 0x3 ;  /* 0x000000091a087291 */ /* 0x000fe2000f8e183f */
[----:B------:R-:W-:-:S03]  /*2410*/  ISETP.GT.U32.AND P0, PT, R7, 0x1, PT ;  /* 0x000000010700780c */ /* 0x000fc60003f04070 */
[----:B------:R-:W-:-:S04]  /*2420*/  UIADD3 UR8, UR8, 0x70, URZ ;  /* 0x0000007008087890 */ /* 0x000fc8000fffe03f */
[----:B------:R-:W-:-:S09]  /*2430*/  UPRMT UR8, URZ, 0x654, UR8 ;  /* 0x000006543f087896 */ /* 0x000fd20008000008 */
[----:B------:R-:W-:Y:S01]  /*2440*/  SYNCS.ARRIVE.TRANS64.RED.A1T0 RZ, [UR8], RZ ;  /* 0x000000ffffff79a7 */ /* 0x000fe20008100408 */
[----:B------:R-:W-:Y:S05]  /*2450*/  @P0 BRA `(.L_x_30) ;  /* 0x0000000000040947 */ /* 0x000fea0003800000 */
[----:B------:R-:W-:Y:S01]  /*2460*/  BPT.TRAP 0x1 ;  /* 0x000000040000795c */ /* 0x000fe20000300000 */
.L_x_30:
[----:B------:R-:W-:Y:S01]  /*2470*/  UIADD3 UR25, UR25, 0x1, URZ ;  /* 0x0000000119197890 */ /* 0x000fe2000fffe03f */
[C---:B------:R-:W-:Y:S01]  /*2480*/  ISETP.GT.AND P0, PT, R14.reuse, 0x1, PT ;  /* 0x000000010e00780c */ /* 0x040fe20003f04270 */
[----:B------:R-:W-:Y:S01]  /*2490*/  UIADD3 UR26, UR26, 0x1, URZ ;  /* 0x000000011a1a7890 */ /* 0x000fe2000fffe03f */
[----:B------:R-:W-:Y:S01]  /*24a0*/  VIADD R14, R14, 0xffffffff ;  /* 0xffffffff0e0e7836 */ /* 0x000fe20000000000 */
[----:B------:R-:W-:Y:S02]  /*24b0*/  UISETP.NE.AND UP0, UPT, UR25, 0xe, UPT ;  /* 0x0000000e1900788c */ /* 0x000fe4000bf05270 */
[----:B------:R-:W-:Y:S02]  /*24c0*/  UISETP.NE.AND UP1, UPT, UR26, 0xe, UPT ;  /* 0x0000000e1a00788c */ /* 0x000fe4000bf25270 */
[----:B------:R-:W-:Y:S02]  /*24d0*/  USEL UR8, URZ, 0x1, UP0 ;  /* 0x000000013f087887 */ /* 0x000fe40008000000 */
[----:B------:R-:W-:-:S02]  /*24e0*/  USEL UR25, UR25, URZ, UP0 ;  /* 0x0000003f19197287 */ /* 0x000fc40008000000 */
[----:B------:R-:W-:Y:S02]  /*24f0*/  USEL UR26, UR26, URZ, UP1 ;  /* 0x0000003f1a1a7287 */ /* 0x000fe40008800000 */
[----:B------:R-:W-:Y:S01]  /*2500*/  LOP3.LUT R17, R17, UR8, RZ, 0x3c, !PT ;  /* 0x0000000811117c12 */ /* 0x000fe2000f8e3cff */
[----:B------:R-:W-:Y:S01]  /*2510*/  UMOV UR8, 0x1 ;  /* 0x0000000100087882 */ /* 0x000fe20000000000 */
[----:B------:R-:W-:Y:S08]  /*2520*/  @P0 BRA `(.L_x_31) ;  /* 0xfffffff800780947 */ /* 0x000ff0000383ffff */
.L_x_23:
[----:B------:R-:W-:Y:S01]  /*2530*/  UISETP.NE.AND UP0, UPT, UR6, URZ, UPT ;  /* 0x0000003f0600728c */ /* 0x000fe2000bf05270 */
[----:B01----:R-:W0:Y:S01]  /*2540*/  LDC R14, c[0x0][0x28c] ;  /* 0x0000a300ff0e7b82 */ /* 0x003e220000000800 */
[----:B------:R-:W-:Y:S02]  /*2550*/  IMAD.U32 R15, RZ, RZ, UR24 ;  /* 0x00000018ff0f7e24 */ /* 0x000fe4000f8e00ff */
[----:B------:R-:W-:-:S06]  /*2560*/  USEL UR6, URZ, 0x1, !UP0 ;  /* 0x000000013f067887 */ /* 0x000fcc000c000000 */
[----:B------:R-:W-:-:S13]  /*2570*/  ISETP.NE.AND P0, PT, RZ, UR6, PT ;  /* 0x00000006ff007c0c */ /* 0x000fda000bf05270 */
[----:B------:R-:W-:Y:S05]  /*2580*/  @!P0 BRA `(.L_x_32) ;  /* 0x0000000000848947 */ /* 0x000fea0003800000 */
[----:B------:R-:W-:Y:S02]  /*2590*/  WARPGROUP.DEPBAR.LE gsb0, 0x0 ;  /* 0x00008000000079c5 */ /* 0x000fe40000010000 */
[----:B------:R-:W-:Y:S01]  /*25a0*/  FADD R85, R24, R85 ;  /* 0x0000005518557221 */ /* 0x000fe20000000000 */
        /* <DEDUP_REMOVED lines=30> */
[----:B------:R-:W-:-:S07]  /*2790*/  FADD R22, R22, R55 ;  /* 0x0000003716167221 */ /* 0x000fce0000000000 */
.L_x_32:
[----:B0-----:R-:W-:Y:S01]  /*27a0*/  ISETP.GE.AND P0, PT, R14, 0x1, PT ;  /* 0x000000010e00780c */ /* 0x001fe20003f06270 */
[----:B------:R0:W-:Y:S01]  /*27b0*/  SYNCS.ARRIVE.TRANS64.A1T0 RZ, [R15+UR23], RZ ;  /* 0x000000ff0fff79a7 */ /* 0x0001e20008100017 */
[----:B------:R-:W-:-:S11]  /*27c0*/  WARPGROUP.DEPBAR.LE gsb0, 0x0 ;  /* 0x00008000000079c5 */ /* 0x000fd60000010000 */
[----:B------:R-:W-:Y:S05]  /*27d0*/  @!P0 BRA `(.L_x_33) ;  /* 0x00000000003c8947 */ /* 0x000fea0003800000 */
[----:B------:R-:W-:-:S13]  /*27e0*/  ISETP.NE.AND P0, PT, R86, 0x3, PT ;  /* 0x000000035600780c */ /* 0x000fda0003f05270 */
[----:B------:R-:W-:Y:S05]  /*27f0*/  @!P0 BRA `(.L_x_34) ;  /* 0x0000000000048947 */ /* 0x000fea0003800000 */
[----:B------:R-:W-:Y:S01]  /*2800*/  BPT.TRAP 0x1 ;  /* 0x000000040000795c */ /* 0x000fe20000300000 */
.L_x_34:
[----:B------:R-:W-:Y:S01]  /*2810*/  UIADD3 UR8, UR10, UR5, URZ ;  /* 0x000000050a087290 */ /* 0x000fe2000fffe03f */
[----:B------:R-:W-:-:S03]  /*2820*/  ISETP.GT.U32.AND P0, PT, R7, 0x1, PT ;  /* 0x000000010700780c */ /* 0x000fc60003f04070 */
[----:B------:R-:W-:-:S04]  /*2830*/  USHF.R.U32.HI UR6, URZ, 0x1, UR8 ;  /* 0x000000013f067899 */ /* 0x000fc80008011608 */
[----:B------:R-:W-:-:S04]  /*2840*/  UIMAD.WIDE.U32 UR6, UR6, -0x6db6db6d, URZ ;  /* 0x92492493060678a5 */ /* 0x000fc8000f8e003f */
[----:B------:R-:W-:-:S04]  /*2850*/  USHF.R.U32.HI UR6, URZ, 0x2, UR7 ;  /* 0x000000023f067899 */ /* 0x000fc80008011607 */
[----:B------:R-:W-:-:S04]  /*2860*/  UIMAD UR8, UR6, -0xe, UR8 ;  /* 0xfffffff2060878a4 */ /* 0x000fc8000f8e0208 */
[----:B------:R-:W-:-:S04]  /*2870*/  ULEA UR8, UR8, UR9, 0x3 ;  /* 0x0000000908087291 */ /* 0x000fc8000f8e183f */
[----:B------:R-:W-:-:S04]  /*2880*/  UIADD3 UR8, UR8, 0x70, URZ ;  /* 0x0000007008087890 */ /* 0x000fc8000fffe03f */
[----:B------:R-:W-:-:S09]  /*2890*/  UPRMT UR8, URZ, 0x654, UR8 ;  /* 0x000006543f087896 */ /* 0x000fd20008000008 */
[----:B------:R-:W-:Y:S01]  /*28a0*/  SYNCS.ARRIVE.TRANS64.RED.A1T0 RZ, [UR8], RZ ;  /* 0x000000ffffff79a7 */ /* 0x000fe20008100408 */
[----:B------:R-:W-:Y:S05]  /*28b0*/  @P0 BRA `(.L_x_33) ;  /* 0x0000000000040947 */ /* 0x000fea0003800000 */
[----:B------:R-:W-:Y:S01]  /*28c0*/  BPT.TRAP 0x1 ;  /* 0x000000040000795c */ /* 0x000fe20000300000 */
.L_x_33:
[----:B------:R-:W-:Y:S01]  /*28d0*/  SHF.L.U32 R14, R87, 0x1f, RZ ;  /* 0x0000001f570e7819 */ /* 0x000fe200000006ff */
[----:B------:R-:W-:Y:S01]  /*28e0*/  UIADD3 UR5, UR22, UR5, URZ ;  /* 0x0000000516057290 */ /* 0x000fe2000fffe03f */
[----:B------:R-:W1:Y:S01]  /*28f0*/  LDC R29, c[0x0][0x288] ;  /* 0x0000a200ff1d7b82 */ /* 0x000e620000000800 */
[----:B------:R-:W-:Y:S01]  /*2900*/  UISETP.GE.U32.AND UP1, UPT, UR22, 0xe, UPT ;  /* 0x0000000e1600788c */ /* 0x000fe2000bf26070 */
[----:B------:R-:W-:Y:S01]  /*2910*/  IMAD.SHL.U32 R20, R18, 0x2, RZ ;  /* 0x0000000212147824 */ /* 0x000fe200078e00ff */
[----:B------:R-:W-:Y:S02]  /*2920*/  UISETP.GT.U32.AND UP0, UPT, UR5, 0xd, UPT ;  /* 0x0000000d0500788c */ /* 0x000fe4000bf04070 */
[----:B------:R-:W-:Y:S02]  /*2930*/  USHF.R.U32.HI UR6, URZ, 0x1, UR5 ;  /* 0x000000013f067899 */ /* 0x000fe40008011605 */
[----:B------:R-:W-:Y:S01]  /*2940*/  UISETP.LT.U32.AND UP0, UPT, UR22, 0xe, UP0 ;  /* 0x0000000e1600788c */ /* 0x000fe20008701070 */
[----:B------:R-:W2:Y:S01]  /*2950*/  SYNCS.PHASECHK.TRANS64.TRYWAIT P0, [UR11+0x8], R14 ;  /* 0x0000080eff0075a7 */ /* 0x000ea2000800014b */
[----:B------:R-:W-:Y:S01]  /*2960*/  UIMAD.WIDE.U32 UR6, UR6, -0x6db6db6d, URZ ;  /* 0x92492493060678a5 */ /* 0x000fe2000f8e003f */
[----:B------:R-:W-:Y:S01]  /*2970*/  SHF.R.S32.HI R21, RZ, 0x1f, R20 ;  /* 0x0000001fff157819 */ /* 0x000fe20000011414 */
[----:B------:R-:W-:-:S02]  /*2980*/  USEL UR8, URZ, 0x1, !UP0 ;  /* 0x000000013f087887 */ /* 0x000fc4000c000000 */
[----:B------:R-:W-:Y:S02]  /*2990*/  USHF.R.U32.HI UR6, URZ, 0x2, UR7 ;  /* 0x000000023f067899 */ /* 0x000fe40008011607 */
[----:B------:R-:W-:Y:S02]  /*29a0*/  ULOP3.LUT UR4, UR4, UR8, URZ, 0x3c, !UPT ;  /* 0x0000000804047292 */ /* 0x000fe4000f8e3c3f */
[----:B------:R-:W-:Y:S02]  /*29b0*/  UIMAD UR5, UR6, -0xe, UR5 ;  /* 0xfffffff2060578a4 */ /* 0x000fe4000f8e0205 */
[----:B------:R-:W-:Y:S01]  /*29c0*/  @UP1 ULOP3.LUT UR4, UR4, 0x1, UR6, 0x78, !UPT ;  /* 0x0000000104041892 */ /* 0x000fe2000f8e7806 */
[----:B-12---:R-:W-:Y:S11]  /*29d0*/  @!P0 BRA `(.L_x_35) ;  /* 0x0000004400108947 */ /* 0x006ff60003800000 */
.L_x_139:
[----:B------:R-:W-:Y:S01]  /*29e0*/  IMAD.SHL.U32 R31, R4, 0x40, RZ ;  /* 0x00000040041f7824 */ /* 0x000fe200078e00ff */
[----:B------:R-:W-:Y:S01]  /*29f0*/  ULDC UR8, c[0x0][0x284] ;  /* 0x0000a10000087ab9 */ /* 0x000fe20000000800 */
[----:B------:R-:W-:Y:S01]  /*2a00*/  IMAD.SHL.U32 R4, R6, 0x40, RZ ;  /* 0x0000004006047824 */ /* 0x000fe200078e00ff */
[----:B------:R-:W-:Y:S01]  /*2a10*/  SHF.R.S32.HI R30, RZ, 0x1f, R5 ;  /* 0x0000001fff1e7819 */ /* 0x000fe20000011405 */
[----:B------:R-:W-:Y:S01]  /*2a20*/  ULDC.64 UR6, c[0x0][0x5d0] ;  /* 0x0001740000067ab9 */ /* 0x000fe20000000a00 */
[----:B------:R-:W-:Y:S01]  /*2a30*/  SHF.R.S32.HI R28, RZ, 0x1f, R31 ;  /* 0x0000001fff1c7819 */ /* 0x000fe2000001141f */
[----:B0-----:R-:W-:Y:S01]  /*2a40*/  IMAD.WIDE.U32 R14, R5, UR6, R20 ;  /* 0x00000006050e7c25 */ /* 0x001fe2000f8e0014 */
[----:B------:R-:W-:-:S03]  /*2a50*/  ISETP.GE.AND P0, PT, R4, UR8, PT ;  /* 0x0000000804007c0c */ /* 0x000fc6000bf06270 */
[----:B------:R-:W-:Y:S01]  /*2a60*/  IMAD R16, R30, UR6, RZ ;  /* 0x000000061e107c24 */ /* 0x000fe2000f8e02ff */
[C---:B------:R-:W-:Y:S02]  /*2a70*/  ISETP.GE.OR P0, PT, R31.reuse, R29, P0 ;  /* 0x0000001d1f00720c */ /* 0x040fe40000706670 */
[----:B------:R-:W-:Y:S01]  /*2a80*/  IADD3 R14, P1, R31, R14, RZ ;  /* 0x0000000e1f0e7210 */ /* 0x000fe20007f3e0ff */
[----:B------:R-:W-:-:S05]  /*2a90*/  IMAD R17, R5, UR7, R16 ;  /* 0x0000000705117c24 */ /* 0x000fca000f8e0210 */
[----:B------:R-:W-:-:S05]  /*2aa0*/  IADD3.X R15, R28, R15, R17, P1, !PT ;  /* 0x0000000f1c0f7210 */ /* 0x000fca0000ffe411 */
[----:B------:R-:W-:Y:S05]  /*2ab0*/  @P0 BRA `(.L_x_36) ;  /* 0x0000002400a80947 */ /* 0x000fea0003800000 */
[----:B------:R-:W0:Y:S01]  /*2ac0*/  LDC.64 R24, c[0x0][0x5c8] ;  /* 0x00017200ff187b82 */ /* 0x000e220000000a00 */
[----:B------:R-:W-:Y:S01]  /*2ad0*/  IMAD.WIDE R26, R6, 0x40, R10 ;  /* 0x00000040061a7825 */ /* 0x000fe200078e020a */
[----:B------:R-:W-:Y:S01]  /*2ae0*/  ULDC.64 UR6, c[0x0][0x5c0] ;  /* 0x0001700000067ab9 */ /* 0x000fe20000000a00 */
[----:B------:R-:W-:Y:S02]  /*2af0*/  BSSY B0, `(.L_x_36) ;  /* 0x0000266000007945 */ /* 0x000fe40003800000 */
[-C--:B0-----:R-:W-:Y:S02]  /*2b00*/  IMAD R6, R27, R24.reuse, RZ ;  /* 0x000000181b067224 */ /* 0x081fe400078e02ff */
[----:B------:R-:W-:-:S04]  /*2b10*/  IMAD.WIDE.U32 R14, R26, R24, R14 ;  /* 0x000000181a0e7225 */ /* 0x000fc800078e000e */
[----:B------:R-:W-:Y:S01]  /*2b20*/  IMAD R17, R26, R25, R6 ;  /* 0x000000191a117224 */ /* 0x000fe200078e0206 */
[----:B------:R-:W-:Y:S02]  /*2b30*/  LEA R16, P0, R24, R14, 0x3 ;  /* 0x0000000e18107211 */ /* 0x000fe400078018ff */
[----:B------:R-:W-:Y:S01]  /*2b40*/  IADD3 R14, P1, R14, UR6, RZ ;  /* 0x000000060e0e7c10 */ /* 0x000fe2000ff3e0ff */
[----:B------:R-:W-:Y:S01]  /*2b50*/  IMAD.IADD R17, R15, 0x1, R17 ;  /* 0x000000010f117824 */ /* 0x000fe200078e0211 */
[----:B------:R-:W-:-:S04]  /*2b60*/  IADD3 R16, P2, R16, UR6, RZ ;  /* 0x0000000610107c10 */ /* 0x000fc8000ff5e0ff */
[----:B------:R-:W-:Y:S01]  /*2b70*/  LEA.HI.X R6, R24, R17, R25, 0x3, P0 ;  /* 0x0000001118067211 */ /* 0x000fe200000f1c19 */
[----:B------:R-:W-:Y:S01]  /*2b80*/  IMAD R24, R18, -0x2, R29 ;  /* 0xfffffffe12187824 */ /* 0x000fe200078e021d */
[----:B-----5:R-:W-:Y:S02]  /*2b90*/  FSETP.NEU.AND P0, PT, R13, RZ, PT ;  /* 0x000000ff0d00720b */ /* 0x020fe40003f0d000 */
[----:B------:R-:W-:Y:S01]  /*2ba0*/  IADD3.X R15, R17, UR7, RZ, P1, !PT ;  /* 0x00000007110f7c10 */ /* 0x000fe20008ffe4ff */
[----:B------:R-:W-:Y:S01]  /*2bb0*/  IMAD.IADD R24, R24, 0x1, -R31 ;  /* 0x0000000118187824 */ /* 0x000fe200078e0a1f */
[----:B------:R-:W-:Y:S01]  /*2bc0*/  IADD3.X R17, R6, UR7, RZ, P2, !PT ;  /* 0x0000000706117c10 */ /* 0x000fe200097fe4ff */
[----:B------:R-:W-:-:S08]  /*2bd0*/  IMAD.IADD R6, R19, 0x1, -R4 ;  /* 0x0000000113067824 */ /* 0x000fd000078e0a04 */
[----:B------:R-:W-:Y:S05]  /*2be0*/  @!P0 BRA `(.L_x_37) ;  /* 0x0000001c00188947 */ /* 0x000fea0003800000 */
[----:B------:R-:W-:Y:S01]  /*2bf0*/  ULDC.64 UR6, c[0x0][0x5b8] ;  /* 0x00016e0000067ab9 */ /* 0x000fe20000000a00 */
[----:B------:R-:W-:Y:S01]  /*2c00*/  ULDC.64 UR16, c[0x0][0x5a8] ;  /* 0x00016a0000107ab9 */ /* 0x000fe20000000a00 */
[----:B------:R-:W-:Y:S01]  /*2c10*/  IMAD.WIDE.U32 R20, R5, UR6, R20 ;  /* 0x0000000605147c25 */ /* 0x000fe2000f8e0014 */
[----:B------:R-:W-:Y:S03]  /*2c20*/  BSSY B1, `(.L_x_38) ;  /* 0x0000010000017945 */ /* 0x000fe60003800000 */
[----:B------:R-:W-:Y:S01]  /*2c30*/  IMAD R4, R30, UR6, RZ ;  /* 0x000000061e047c24 */ /* 0x000fe2000f8e02ff */
[----:B------:R-:W-:-:S03]  /*2c40*/  IADD3 R20, P0, R31, R20, RZ ;  /* 0x000000141f147210 */ /* 0x000fc60007f1e0ff */
[----:B------:R-:W-:Y:S01]  /*2c50*/  IMAD R5, R5, UR7, R4 ;  /* 0x0000000705057c24 */ /* 0x000fe2000f8e0204 */
[----:B------:R-:W-:Y:S02]  /*2c60*/  ULDC.64 UR6, c[0x0][0x5b0] ;  /* 0x00016c0000067ab9 */ /* 0x000fe40000000a00 */
[----:B------:R-:W-:Y:S02]  /*2c70*/  IMAD R25, R27, UR6, RZ ;  /* 0x000000061b197c24 */ /* 0x000fe4000f8e02ff */
[----:B------:R-:W-:Y:S02]  /*2c80*/  IADD3.X R21, R28, R21, R5, P0, !PT ;  /* 0x000000151c157210 */ /* 0x000fe400007fe405 */
[----:B------:R-:W-:Y:S01]  /*2c90*/  ISETP.GE.AND P0, PT, R24, 0x1, PT ;  /* 0x000000011800780c */ /* 0x000fe20003f06270 */
[C---:B------:R-:W-:Y:S02]  /*2ca0*/  IMAD R25, R26.reuse, UR7, R25 ;  /* 0x000000071a197c24 */ /* 0x040fe4000f8e0219 */
[----:B------:R-:W-:Y:S01]  /*2cb0*/  IMAD.WIDE.U32 R4, R26, UR6, R20 ;  /* 0x000000061a047c25 */ /* 0x000fe2000f8e0014 */
[----:B------:R-:W-:-:S02]  /*2cc0*/  ISETP.LT.OR P3, PT, R6, 0x1, !P0 ;  /* 0x000000010600780c */ /* 0x000fc40004761670 */
[----:B------:R-:W-:-:S04]  /*2cd0*/  IADD3 R4, P1, R4, UR16, RZ ;  /* 0x0000001004047c10 */ /* 0x000fc8000ff3e0ff */
[--C-:B------:R-:W-:Y:S02]  /*2ce0*/  IADD3.X R5, R5, UR17, R25.reuse, P1, !PT ;  /* 0x0000001105057c10 */ /* 0x100fe40008ffe419 */
[----:B------:R-:W-:-:S05]  /*2cf0*/  PRMT R25, RZ, 0x7610, R25 ;  /* 0x00007610ff197816 */ /* 0x000fca0000000019 */
[----:B------:R-:W-:Y:S05]  /*2d00*/  @P3 BRA `(.L_x_39) ;  /* 0x0000000000043947 */ /* 0x000fea0003800000 */
[----:B------:R0:W5:Y:S02]  /*2d10*/  LDG.E.U8 R25, desc[UR20][R4.64] ;  /* 0x0000001404197981 */ /* 0x000164000c1e1100 */
.L_x_39:
[----:B------:R-:W-:Y:S05]  /*2d20*/  BSYNC B1 ;  /* 0x0000000000017941 */ /* 0x000fea0003800000 */
.L_x_38:
[----:B-----5:R-:W-:Y:S01]  /*2d30*/  LOP3.LUT R25, R25, 0xff, RZ, 0xc0, !PT ;  /* 0x000000ff19197812 */ /* 0x020fe200078ec0ff */
[----:B------:R-:W-:Y:S01]  /*2d40*/  BSSY B1, `(.L_x_40) ;  /* 0x000000c000017945 */ /* 0x000fe20003800000 */
[----:B------:R-:W-:Y:S02]  /*2d50*/  ISETP.GE.AND P1, PT, R24, 0x2, PT ;  /* 0x000000021800780c */ /* 0x000fe40003f26270 */
[----:B------:R-:W-:Y:S02]  /*2d60*/  F2FP.F16.E4M3.UNPACK_B R25, R25 ;  /* 0x00000019ff19723e */ /* 0x000fe400020006ff */
[----:B------:R-:W-:-:S03]  /*2d70*/  ISETP.LT.OR P2, PT, R6, 0x1, !P1 ;  /* 0x000000010600780c */ /* 0x000fc60004f41670 */
[----:B------:R-:W-:Y:S01]  /*2d80*/  HADD2.F32 R28, -RZ, R25.H0_H0 ;  /* 0x20000019ff1c7230 */ /* 0x000fe20000004100 */
[----:B------:R-:W-:-:S04]  /*2d90*/  PRMT R25, RZ, 0x7610, R25 ;  /* 0x00007610ff197816 */ /* 0x000fc80000000019 */
[----:B------:R-:W-:-:S04]  /*2da0*/  FMUL R28, R28, R13 ;  /* 0x0000000d1c1c7220 */ /* 0x000fc80000400000 */
[----:B------:R-:W-:-:S05]  /*2db0*/  FFMA R28, R85, R12, R28 ;  /* 0x0000000c551c7223 */ /* 0x000fca000000001c */
[----:B------:R-:W-:-:S05]  /*2dc0*/  F2FP.SATFINITE.E4M3.F32.PACK_AB_MERGE_C R29, RZ, R28, RZ ;  /* 0x0000001cff1d723e */ /* 0x000fca00048070ff */
[----:B------:R1:W-:Y:S01]  /*2dd0*/  @!P3 STG.E.U8 desc[UR20][R14.64], R29 ;  /* 0x0000001d0e00b986 */ /* 0x0003e2000c101114 */
[----:B------:R-:W-:Y:S05]  /*2de0*/  @P2 BRA `(.L_x_41) ;  /* 0x0000000000042947 */ /* 0x000fea0003800000 */
[----:B------:R2:W5:Y:S02]  /*2df0*/  LDG.E.U8 R25, desc[UR20][R4.64+0x1] ;  /* 0x0000011404197981 */ /* 0x000564000c1e1100 */
.L_x_41:
[----:B------:R-:W-:Y:S05]  /*2e00*/  BSYNC B1 ;  /* 0x0000000000017941 */ /* 0x000fea0003800000 */
.L_x_40:
[----:B-----5:R-:W-:Y:S01]  /*2e10*/  LOP3.LUT R25, R25, 0xff, RZ, 0xc0, !PT ;  /* 0x000000ff19197812 */ /* 0x020fe200078ec0ff */
[----:B------:R-:W-:Y:S01]  /*2e20*/  BSSY B1, `(.L_x_42) ;  /* 0x0000012000017945 */ /* 0x000fe20003800000 */
[----:B-1----:R-:W-:Y:S02]  /*2e30*/  IADD3 R29, P3, R26, 0x8, RZ ;  /* 0x000000081a1d7810 */ /* 0x002fe40007f7e0ff */
[----:B------:R-:W-:Y:S02]  /*2e40*/  F2FP.F16.E4M3.UNPACK_B R25, R25 ;  /* 0x00000019ff19723e */ /* 0x000fe400020006ff */
[----:B------:R-:W-:Y:S01]  /*2e50*/  ISETP.LT.OR P0, PT, R6, 0x9, !P0 ;  /* 0x000000090600780c */ /* 0x000fe20004701670 */
[----:B------:R-:W-:Y:S02]  /*2e60*/  IMAD.X R27, RZ, RZ, R27, P3 ;  /* 0x000000ffff1b7224 */ /* 0x000fe400018e061b */
[----:B------:R-:W-:Y:S02]  /*2e70*/  HADD2.F32 R26, -RZ, R25.H0_H0 ;  /* 0x20000019ff1a7230 */ /* 0x000fe40000004100 */
[----:B------:R-:W-:-:S04]  /*2e80*/  IMAD.WIDE.U32 R20, R29, UR6, R20 ;  /* 0x000000061d147c25 */ /* 0x000fc8000f8e0014 */
[----:B------:R-:W-:Y:S01]  /*2e90*/  FMUL R25, R26, R13 ;  /* 0x0000000d1a197220 */ /* 0x000fe20000400000 */
[----:B------:R-:W-:Y:S01]  /*2ea0*/  IMAD R26, R27, UR6, RZ ;  /* 0x000000061b1a7c24 */ /* 0x000fe2000f8e02ff */
[----:B------:R-:W-:Y:S02]  /*2eb0*/  IADD3 R20, P3, R20, UR16, RZ ;  /* 0x0000001014147c10 */ /* 0x000fe4000ff7e0ff */
[----:B------:R-:W-:Y:S01]  /*2ec0*/  FFMA R25, R84, R12, R25 ;  /* 0x0000000c54197223 */ /* 0x000fe20000000019 */
[----:B------:R-:W-:-:S04]  /*2ed0*/  IMAD R29, R29, UR7, R26 ;  /* 0x000000071d1d7c24 */ /* 0x000fc8000f8e021a */
[----:B------:R-:W-:Y:S02]  /*2ee0*/  F2FP.SATFINITE.E4M3.F32.PACK_AB_MERGE_C R27, RZ, R25, RZ ;  /* 0x00000019ff1b723e */ /* 0x000fe400048070ff */
[----:B------:R-:W-:Y:S02]  /*2ef0*/  IADD3.X R21, R21, UR17, R29, P3, !PT ;  /* 0x0000001115157c10 */ /* 0x000fe40009ffe41d */
[----:B------:R-:W-:Y:S01]  /*2f00*/  PRMT R25, RZ, 0x7610, R25 ;  /* 0x00007610ff197816 */ /* 0x000fe20000000019 */
[----:B------:R1:W-:Y:S01]  /*2f10*/  @!P2 STG.E.U8 desc[UR20][R14.64+0x1], R27 ;  /* 0x0000011b0e00a986 */ /* 0x0003e2000c101114 */
[----:B------:R-:W-:Y:S05]  /*2f20*/  @P0 BRA `(.L_x_43) ;  /* 0x0000000000040947 */ /* 0x000fea0003800000 */
[----:B------:R3:W5:Y:S02]  /*2f30*/  LDG.E.U8 R25, desc[UR20][R20.64] ;  /* 0x0000001414197981 */ /* 0x000764000c1e1100 */
.L_x_43:
[----:B------:R-:W-:Y:S05]  /*2f40*/  BSYNC B1 ;  /* 0x0000000000017941 */ /* 0x000fea0003800000 */
.L_x_42:
[----:B-----5:R-:W-:Y:S01]  /*2f50*/  LOP3.LUT R25, R25, 0xff, RZ, 0xc0, !PT ;  /* 0x000000ff19197812 */ /* 0x020fe200078ec0ff */
[----:B------:R-:W-:Y:S01]  /*2f60*/  BSSY B1, `(.L_x_44) ;  /* 0x000000b000017945 */ /* 0x000fe20003800000 */
[----:B------:R-:W-:Y:S02]  /*2f70*/  ISETP.LT.OR P1, PT, R6, 0x9, !P1 ;  /* 0x000000090600780c */ /* 0x000fe40004f21670 */
[----:B------:R-:W-:-:S05]  /*2f80*/  F2FP.F16.E4M3.UNPACK_B R25, R25 ;  /* 0x00000019ff19723e */ /* 0x000fca00020006ff */
[----:B------:R-:W-:Y:S01]  /*2f90*/  HADD2.F32 R26, -RZ, R25.H0_H0 ;  /* 0x20000019ff1a7230 */ /* 0x000fe20000004100 */
[----:B------:R-:W-:-:S04]  /*2fa0*/  PRMT R25, RZ, 0x7610, R25 ;  /* 0x00007610ff197816 */ /* 0x000fc80000000019 */
[----:B------:R-:W-:-:S04]  /*2fb0*/  FMUL R26, R26, R13 ;  /* 0x0000000d1a1a7220 */ /* 0x000fc80000400000 */
[----:B------:R-:W-:-:S05]  /*2fc0*/  FFMA R26, R83, R12, R26 ;  /* 0x0000000c531a7223 */ /* 0x000fca000000001a */
[----:B-1----:R-:W-:-:S05]  /*2fd0*/  F2FP.SATFINITE.E4M3.F32.PACK_AB_MERGE_C R27, RZ, R26, RZ ;  /* 0x0000001aff1b723e */ /* 0x002fca00048070ff */
[----:B------:R1:W-:Y:S01]  /*2fe0*/  @!P0 STG.E.U8 desc[UR20][R16.64], R27 ;  /* 0x0000001b10008986 */ /* 0x0003e2000c101114 */
[----:B------:R-:W-:Y:S05]  /*2ff0*/  @P1 BRA `(.L_x_45) ;  /* 0x0000000000041947 */ /* 0x000fea0003800000 */
[----:B------:R4:W5:Y:S02]  /*3000*/  LDG.E.U8 R25, desc[UR20][R20.64+0x1] ;  /* 0x0000011414197981 */ /* 0x000964000c1e1100 */
.L_x_45:
[----:B------:R-:W-:Y:S05]  /*3010*/  BSYNC B1 ;  /* 0x0000000000017941 */ /* 0x000fea0003800000 */
.L_x_44:
[----:B-----5:R-:W-:Y:S01]  /*3020*/  LOP3.LUT R25, R25, 0xff, RZ, 0xc0, !PT ;  /* 0x000000ff19197812 */ /* 0x020fe200078ec0ff */
[----:B------:R-:W-:Y:S01]  /*3030*/  BSSY B1, `(.L_x_46) ;  /* 0x000000c000017945 */ /* 0x000fe20003800000 */
[----:B------:R-:W-:Y:S02]  /*3040*/  ISETP.GE.AND P0, PT, R24, 0x9, PT ;  /* 0x000000091800780c */ /* 0x000fe40003f06270 */
[----:B------:R-:W-:Y:S02]  /*3050*/  F2FP.F16.E4M3.UNPACK_B R25, R25 ;  /* 0x00000019ff19723e */ /* 0x000fe400020006ff */
[----:B------:R-:W-:-:S03]  /*3060*/  ISETP.LT.OR P2, PT, R6, 0x1, !P0 ;  /* 0x000000010600780c */ /* 0x000fc60004741670 */
[----:B------:R-:W-:-:S05]  /*3070*/  HADD2.F32 R26, -RZ, R25.H0_H0 ;  /* 0x20000019ff1a7230 */ /* 0x000fca0000004100 */
[----:B------:R-:W-:-:S04]  /*3080*/  FMUL R25, R26, R13 ;  /* 0x0000000d1a197220 */ /* 0x000fc80000400000 */
[----:B------:R-:W-:-:S05]  /*3090*/  FFMA R25, R82, R12, R25 ;  /* 0x0000000c52197223 */ /* 0x000fca0000000019 */
[----:B-1----:R-:W-:Y:S02]  /*30a0*/  F2FP.SATFINITE.E4M3.F32.PACK_AB_MERGE_C R27, RZ, R25, RZ ;  /* 0x00000019ff1b723e */ /* 0x002fe400048070ff */
[----:B------:R-:W-:-:S03]  /*30b0*/  PRMT R25, RZ, 0x7610, R25 ;  /* 0x00007610ff197816 */ /* 0x000fc60000000019 */
[----:B------:R1:W-:Y:S01]  /*30c0*/  @!P1 STG.E.U8 desc[UR20][R16.64+0x1], R27 ;  /* 0x0000011b10009986 */ /* 0x0003e2000c101114 */
[----:B------:R-:W-:Y:S05]  /*30d0*/  @P2 BRA `(.L_x_47) ;  /* 0x0000000000042947 */ /* 0x000fea0003800000 */
[----:B------:R0:W5:Y:S02]  /*30e0*/  LDG.E.U8 R25, desc[UR20][R4.64+0x8] ;  /* 0x0000081404197981 */ /* 0x000164000c1e1100 */
.L_x_47:
[----:B------:R-:W-:Y:S05]  /*30f0*/  BSYNC B1 ;  /* 0x0000000000017941 */ /* 0x000fea0003800000 */
.L_x_46:
        /* <DEDUP_REMOVED lines=13> */
.L_x_49:
[----:B------:R-:W-:Y:S05]  /*31d0*/  BSYNC B1 ;  /* 0x0000000000017941 */ /* 0x000fea0003800000 */
.L_x_48:
[----:B-----5:R-:W-:Y:S01]  /*31e0*/  LOP3.LUT R25, R25, 0xff, RZ, 0xc0, !PT ;  /* 0x000000ff19197812 */ /* 0x020fe200078ec0ff */
[----:B------:R-:W-:Y:S01]  /*31f0*/  BSSY B1, `(.L_x_50) ;  /* 0x000000b000017945 */ /* 0x000fe20003800000 */
[----:B------:R-:W-:Y:S02]  /*3200*/  ISETP.LT.OR P0, PT, R6, 0x9, !P0 ;  /* 0x000000090600780c */ /* 0x000fe40004701670 */
[----:B------:R-:W-:-:S05]  /*3210*/  F2FP.F16.E4M3.UNPACK_B R25, R25 ;  /* 0x00000019ff19723e */ /* 0x000fca00020006ff */
        /* <DEDUP_REMOVED lines=8> */
.L_x_51:
[----:B------:R-:W-:Y:S05]  /*32a0*/  BSYNC B1 ;  /* 0x0000000000017941 */ /* 0x000fea0003800000 */
.L_x_50:
        /* <DEDUP_REMOVED lines=12> */
.L_x_53:
[----:B------:R-:W-:Y:S05]  /*3370*/  BSYNC B1 ;  /* 0x0000000000017941 */ /* 0x000fea0003800000 */
.L_x_52:
        /* <DEDUP_REMOVED lines=13> */
.L_x_55:
[----:B------:R-:W-:Y:S05]  /*3450*/  BSYNC B1 ;  /* 0x0000000000017941 */ /* 0x000fea0003800000 */
.L_x_54:
        /* <DEDUP_REMOVED lines=13> */
.L_x_57:
[----:B------:R-:W-:Y:S05]  /*3530*/  BSYNC B1 ;  /* 0x0000000000017941 */ /* 0x000fea0003800000 */
.L_x_56:
        /* <DEDUP_REMOVED lines=12> */
.L_x_59:
[----:B------:R-:W-:Y:S05]  /*3600*/  BSYNC B1 ;  /* 0x0000000000017941 */ /* 0x000fea0003800000 */
.L_x_58:
        /* <DEDUP_REMOVED lines=12> */
.L_x_61:
[----:B------:R-:W-:Y:S05]  /*36d0*/  BSYNC B1 ;  /* 0x0000000000017941 */ /* 0x000fea0003800000 */
.L_x_60:
        /* <DEDUP_REMOVED lines=13> */
.L_x_63:
[----:B------:R-:W-:Y:S05]  /*37b0*/  BSYNC B1 ;  /* 0x0000000000017941 */ /* 0x000fea0003800000 */
.L_x_62:
        /* <DEDUP_REMOVED lines=13> */
.L_x_65:
[----:B------:R-:W-:Y:S05]  /*3890*/  BSYNC B1 ;  /* 0x0000000000017941 */ /* 0x000fea0003800000 */
.L_x_64:
        /* <DEDUP_REMOVED lines=12> */
.L_x_67:
[----:B------:R-:W-:Y:S05]  /*3960*/  BSYNC B1 ;  /* 0x0000000000017941 */ /* 0x000fea0003800000 */
.L_x_66:
        /* <DEDUP_REMOVED lines=12> */
.L_x_69:
[----:B------:R-:W-:Y:S05]  /*3a30*/  BSYNC B1 ;  /* 0x0000000000017941 */ /* 0x000fea0003800000 */
.L_x_68:
        /* <DEDUP_REMOVED lines=13> */
.L_x_71:
[----:B------:R-:W-:Y:S05]  /*3b10*/  BSYNC B1 ;  /* 0x0000000000017941 */ /* 0x000fea0003800000 */
.L_x_70:
        /* <DEDUP_REMOVED lines=13> */
.L_x_73:
[----:B------:R-:W-:Y:S05]  /*3bf0*/  BSYNC B1 ;  /* 0x0000000000017941 */ /* 0x000fea0003800000 */
.L_x_72:
        /* <DEDUP_REMOVED lines=12> */
.L_x_75:
[----:B------:R-:W-:Y:S05]  /*3cc0*/  BSYNC B1 ;  /* 0x0000000000017941 */ /* 0x000fea0003800000 */
.L_x_74:
        /* <DEDUP_REMOVED lines=12> */
.L_x_77:
[----:B------:R-:W-:Y:S05]  /*3d90*/  BSYNC B1 ;  /* 0x0000000000017941 */ /* 0x000fea0003800000 */
.L_x_76:
        /* <DEDUP_REMOVED lines=13> */
.L_x_79:
[----:B------:R-:W-:Y:S05]  /*3e70*/  BSYNC B1 ;  /* 0x0000000000017941 */ /* 0x000fea0003800000 */
.L_x_78:
        /* <DEDUP_REMOVED lines=13> */
.L_x_81:
[----:B------:R-:W-:Y:S05]  /*3f50*/  BSYNC B1 ;  /* 0x0000000000017941 */ /* 0x000fea0003800000 */
.L_x_80:
        /* <DEDUP_REMOVED lines=12> */
.L_x_83:
[----:B------:R-:W-:Y:S05]  /*4020*/  BSYNC B1 ;  /* 0x0000000000017941 */ /* 0x000fea0003800000 */
.L_x_82:
        /* <DEDUP_REMOVED lines=12> */
.L_x_85:
[----:B------:R-:W-:Y:S05]  /*40f0*/  BSYNC B1 ;  /* 0x0000000000017941 */ /* 0x000fea0003800000 */
.L_x_84:
        /* <DEDUP_REMOVED lines=13> */
.L_x_87:
[----:B------:R-:W-:Y:S05]  /*41d0*/  BSYNC B1 ;  /* 0x0000000000017941 */ /* 0x000fea0003800000 */
.L_x_86:
        /* <DEDUP_REMOVED lines=13> */
.L_x_89:
[----:B------:R-:W-:Y:S05]  /*42b0*/  BSYNC B1 ;  /* 0x0000000000017941 */ /* 0x000fea0003800000 */
.L_x_88:
        /* <DEDUP_REMOVED lines=12> */
.L_x_91:
[----:B------:R-:W-:Y:S05]  /*4380*/  BSYNC B1 ;  /* 0x0000000000017941 */ /* 0x000fea0003800000 */
.L_x_90:
        /* <DEDUP_REMOVED lines=12> */
.L_x_93:
[----:B------:R-:W-:Y:S05]  /*4450*/  BSYNC B1 ;  /* 0x0000000000017941 */ /* 0x000fea0003800000 */
.L_x_92:
        /* <DEDUP_REMOVED lines=13> */
.L_x_95:
[----:B------:R-:W-:Y:S05]  /*4530*/  BSYNC B1 ;  /* 0x0000000000017941 */ /* 0x000fea0003800000 */
.L_x_94:
[----:B-----5:R-:W-:Y:S01]  /*4540*/  LOP3.LUT R25, R25, 0xff, RZ, 0xc0, !PT ;  /* 0x000000ff19197812 */ /* 0x020fe200078ec0ff */
[----:B------:R-:W-:Y:S01]  /*4550*/  BSSY B1, `(.L_x_96) ;  /* 0x000000c000017945 */ /* 0x000fe20003800000 */
[----:B------:R-:W-:Y:S02]  /*4560*/  ISETP.GE.AND P1, PT, R24, 0x3a, PT ;  /* 0x0000003a1800780c */ /* 0x000fe40003f26270 */
[----:B------:R-:W-:Y:S02]  /*4570*/  F2FP.F16.E4M3.UNPACK_B R25, R25 ;  /* 0x00000019ff19723e */ /* 0x000fe400020006ff */
[----:B------:R-:W-:Y:S02]  /*4580*/  ISETP.LT.OR P3, PT, R6, 0x1, !P1 ;  /* 0x000000010600780c */ /* 0x000fe40004f61670 */
[----:B------:R-:W-:Y:S01]  /*4590*/  PRMT R24, RZ, 0x7610, R24 ;  /* 0x00007610ff187816 */ /* 0x000fe20000000018 */
[----:B------:R-:W-:-:S05]  /*45a0*/  HADD2.F32 R26, -RZ, R25.H0_H0 ;  /* 0x20000019ff1a7230 */ /* 0x000fca0000004100 */
[----:B------:R-:W-:-:S04]  /*45b0*/  FMUL R26, R26, R13 ;  /* 0x0000000d1a1a7220 */ /* 0x000fc80000400000 */
[----:B------:R-:W-:-:S05]  /*45c0*/  FFMA R26, R57, R12, R26 ;  /* 0x0000000c391a7223 */ /* 0x000fca000000001a */
[----:B------:R-:W-:-:S05]  /*45d0*/  F2FP.SATFINITE.E4M3.F32.PACK_AB_MERGE_C R25, RZ, R26, RZ ;  /* 0x0000001aff19723e */ /* 0x000fca00048070ff */
[----:B------:R0:W-:Y:S01]  /*45e0*/  @!P2 STG.E.U8 desc[UR20][R14.64+0x38], R25 ;  /* 0x000038190e00a986 */ /* 0x0001e2000c101114 */
[----:B------:R-:W-:Y:S05]  /*45f0*/  @P3 BRA `(.L_x_97) ;  /* 0x0000000000043947 */ /* 0x000fea0003800000 */
[----:B------:R0:W5:Y:S02]  /*4600*/  LDG.E.U8 R24, desc[UR20][R4.64+0x39] ;  /* 0x0000391404187981 */ /* 0x000164000c1e1100 */
.L_x_97:
[----:B------:R-:W-:Y:S05]  /*4610*/  BSYNC B1 ;  /* 0x0000000000017941 */ /* 0x000fea0003800000 */
.L_x_96:
[----:B-----5:R-:W-:Y:S01]  /*4620*/  LOP3.LUT R24, R24, 0xff, RZ, 0xc0, !PT ;  /* 0x000000ff18187812 */ /* 0x020fe200078ec0ff */
[----:B------:R-:W-:Y:S01]  /*4630*/  BSSY B1, `(.L_x_98) ;  /* 0x000000b000017945 */ /* 0x000fe20003800000 */
[----:B------:R-:W-:Y:S02]  /*4640*/  ISETP.LT.OR P0, PT, R6, 0x9, !P0 ;  /* 0x000000090600780c */ /* 0x000fe40004701670 */
[----:B------:R-:W-:Y:S02]  /*4650*/  F2FP.F16.E4M3.UNPACK_B R24, R24 ;  /* 0x00000018ff18723e */ /* 0x000fe400020006ff */
[----:B0-2---:R-:W-:-:S03]  /*4660*/  PRMT R4, RZ, 0x7610, R4 ;  /* 0x00007610ff047816 */ /* 0x005fc60000000004 */
[----:B------:R-:W-:-:S05]  /*4670*/  HADD2.F32 R24, -RZ, R24.H0_H0 ;  /* 0x20000018ff187230 */ /* 0x000fca0000004100 */
[----:B------:R-:W-:-:S04]  /*4680*/  FMUL R5, R24, R13 ;  /* 0x0000000d18057220 */ /* 0x000fc80000400000 */
[----:B------:R-:W-:-:S05]  /*4690*/  FFMA R5, R56, R12, R5 ;  /* 0x0000000c38057223 */ /* 0x000fca0000000005 */
[----:B------:R-:W-:-:S05]  /*46a0*/  F2FP.SATFINITE.E4M3.F32.PACK_AB_MERGE_C R5, RZ, R5, RZ ;  /* 0x00000005ff05723e */ /* 0x000fca00048070ff */
[----:B------:R0:W-:Y:S01]  /*46b0*/  @!P3 STG.E.U8 desc[UR20][R14.64+0x39], R5 ;  /* 0x000039050e00b986 */ /* 0x0001e2000c101114 */
[----:B------:R-:W-:Y:S05]  /*46c0*/  @P0 BRA `(.L_x_99) ;  /* 0x0000000000040947 */ /* 0x000fea0003800000 */
[----:B------:R2:W5:Y:S02]  /*46d0*/  LDG.E.U8 R4, desc[UR20][R20.64+0x38] ;  /* 0x0000381414047981 */ /* 0x000564000c1e1100 */
.L_x_99:
[----:B------:R-:W-:Y:S05]  /*46e0*/  BSYNC B1 ;  /* 0x0000000000017941 */ /* 0x000fea0003800000 */
.L_x_98:
[----:B-----5:R-:W-:Y:S01]  /*46f0*/  LOP3.LUT R4, R4, 0xff, RZ, 0xc0, !PT ;  /* 0x000000ff04047812 */ /* 0x020fe200078ec0ff */
[----:B------:R-:W-:Y:S01]  /*4700*/  BSSY B1, `(.L_x_100) ;  /* 0x000000b000017945 */ /* 0x000fe20003800000 */
[----:B------:R-:W-:Y:S02]  /*4710*/  ISETP.LT.OR P1, PT, R6, 0x9, !P1 ;  /* 0x000000090600780c */ /* 0x000fe40004f21670 */
[----:B------:R-:W-:-:S05]  /*4720*/  F2FP.F16.E4M3.UNPACK_B R4, R4 ;  /* 0x00000004ff04723e */ /* 0x000fca00020006ff */
[----:B------:R-:W-:-:S05]  /*4730*/  HADD2.F32 R4, -RZ, R4.H0_H0 ;  /* 0x20000004ff047230 */ /* 0x000fca0000004100 */
[----:B------:R-:W-:-:S04]  /*4740*/  FMUL R4, R4, R13 ;  /* 0x0000000d04047220 */ /* 0x000fc80000400000 */
[----:B------:R-:W-:-:S05]  /*4750*/  FFMA R4, R23, R12, R4 ;  /* 0x0000000c17047223 */ /* 0x000fca0000000004 */
[----:B0-----:R-:W-:Y:S02]  /*4760*/  F2FP.SATFINITE.E4M3.F32.PACK_AB_MERGE_C R5, RZ, R4, RZ ;  /* 0x00000004ff05723e */ /* 0x001fe400048070ff */
[----:B------:R-:W-:-:S03]  /*4770*/  PRMT R4, RZ, 0x7610, R4 ;  /* 0x00007610ff047816 */ /* 0x000fc60000000004 */
[----:B------:R0:W-:Y:S01]  /*4780*/  @!P0 STG.E.U8 desc[UR20][R16.64+0x38], R5 ;  /* 0x0000380510008986 */ /* 0x0001e2000c101114 */
[----:B------:R-:W-:Y:S05]  /*4790*/  @P1 BRA `(.L_x_101) ;  /* 0x0000000000041947 */ /* 0x000fea0003800000 */
[----:B------:R0:W5:Y:S02]  /*47a0*/  LDG.E.U8 R4, desc[UR20][R20.64+0x39] ;  /* 0x0000391414047981 */ /* 0x000164000c1e1100 */
.L_x_101:
[----:B------:R-:W-:Y:S05]  /*47b0*/  BSYNC B1 ;  /* 0x0000000000017941 */ /* 0x000fea0003800000 */
.L_x_100:
[----:B------:R-:W-:Y:S05]  /*47c0*/  @P1 BRA `(.L_x_102) ;  /* 0x0000000800601947 */ /* 0x000fea0003800000 */
[----:B-----5:R-:W-:-:S04]  /*47d0*/  LOP3.LUT R4, R4, 0xff, RZ, 0xc0, !PT ;  /* 0x000000ff04047812 */ /* 0x020fc800078ec0ff */
[----:B------:R-:W-:-:S05]  /*47e0*/  F2FP.F16.E4M3.UNPACK_B R4, R4 ;  /* 0x00000004ff04723e */ /* 0x000fca00020006ff */
[----:B------:R-:W-:-:S05]  /*47f0*/  HADD2.F32 R4, -RZ, R4.H0_H0 ;  /* 0x20000004ff047230 */ /* 0x000fca0000004100 */
[----:B0-----:R-:W-:-:S04]  /*4800*/  FMUL R5, R4, R13 ;  /* 0x0000000d04057220 */ /* 0x001fc80000400000 */
[----:B------:R-:W-:-:S05]  /*4810*/  FFMA R5, R22, R12, R5 ;  /* 0x0000000c16057223 */ /* 0x000fca0000000005 */
[----:B------:R-:W-:-:S05]  /*4820*/  F2FP.SATFINITE.E4M3.F32.PACK_AB_MERGE_C R5, RZ, R5, RZ ;  /* 0x00000005ff05723e */ /* 0x000fca00048070ff */
[----:B------:R0:W-:Y:S01]  /*4830*/  STG.E.U8 desc[UR20][R16.64+0x39], R5 ;  /* 0x0000390510007986 */ /* 0x0001e2000c101114 */
[----:B------:R-:W-:Y:S05]  /*4840*/  BRA `(.L_x_102) ;  /* 0x0000000800407947 */ /* 0x000fea0003800000 */
.L_x_37:
[C---:B------:R-:W-:Y:S01]  /*4850*/  ISETP.GE.AND P3, PT, R24.reuse, 0x1, PT ;  /* 0x000000011800780c */ /* 0x040fe20003f66270 */
[-C--:B------:R-:W-:Y:S01]  /*4860*/  FMUL R85, R85, R12.reuse ;  /* 0x0000000c55557220 */ /* 0x080fe20000400000 */
[----:B------:R-:W-:Y:S01]  /*4870*/  ISETP.GE.AND P0, PT, R24, 0x2, PT ;  /* 0x000000021800780c */ /* 0x000fe20003f06270 */
[-C--:B------:R-:W-:Y:S01]  /*4880*/  FMUL R84, R84, R12.reuse ;  /* 0x0000000c54547220 */ /* 0x080fe20000400000 */
[C---:B------:R-:W-:Y:S01]  /*4890*/  ISETP.LT.OR P1, PT, R6.reuse, 0x1, !P3 ;  /* 0x000000010600780c */ /* 0x040fe20005f21670 */
[-C--:B------:R-:W-:Y:S01]  /*48a0*/  FMUL R83, R83, R12.reuse ;  /* 0x0000000c53537220 */ /* 0x080fe20000400000 */
[----:B------:R-:W-:Y:S01]  /*48b0*/  ISETP.LT.OR P2, PT, R6, 0x1, !P0 ;  /* 0x000000010600780c */ /* 0x000fe20004741670 */
[-C--:B------:R-:W-:Y:S01]  /*48c0*/  FMUL R82, R82, R12.reuse ;  /* 0x0000000c52527220 */ /* 0x080fe20000400000 */
[----:B------:R-:W-:Y:S01]  /*48d0*/  ISETP.LT.OR P3, PT, R6, 0x9, !P3 ;  /* 0x000000090600780c */ /* 0x000fe20005f61670 */
[-C--:B------:R-:W-:Y:S01]  /*48e0*/  FMUL R81, R81, R12.reuse ;  /* 0x0000000c51517220 */ /* 0x080fe20000400000 */
[----:B------:R-:W-:Y:S01]  /*48f0*/  F2FP.SATFINITE.E4M3.F32.PACK_AB_MERGE_C R85, RZ, R85, RZ ;  /* 0x00000055ff55723e */ /* 0x000fe200048070ff */
[----:B------:R-:W-:Y:S01]  /*4900*/  FMUL R80, R80, R12 ;  /* 0x0000000c50507220 */ /* 0x000fe20000400000 */
[----:B------:R-:W-:Y:S01]  /*4910*/  F2FP.SATFINITE.E4M3.F32.PACK_AB_MERGE_C R5, RZ, R84, RZ ;  /* 0x00000054ff05723e */ /* 0x000fe200048070ff */
[-C--:B------:R-:W-:Y:S01]  /*4920*/  FMUL R79, R79, R12.reuse ;  /* 0x0000000c4f4f7220 */ /* 0x080fe20000400000 */
[----:B------:R-:W-:Y:S01]  /*4930*/  F2FP.SATFINITE.E4M3.F32.PACK_AB_MERGE_C R83, RZ, R83, RZ ;  /* 0x00000053ff53723e */ /* 0x000fe200048070ff */
[-C--:B------:R-:W-:Y:S01]  /*4940*/  FMUL R78, R78, R12.reuse ;  /* 0x0000000c4e4e7220 */ /* 0x080fe20000400000 */
[----:B------:R-:W-:Y:S01]  /*4950*/  ISETP.LT.OR P0, PT, R6, 0x9, !P0 ;  /* 0x000000090600780c */ /* 0x000fe20004701670 */
[----:B------:R-:W-:Y:S01]  /*4960*/  @!P1 STG.E.U8 desc[UR20][R14.64], R85 ;  /* 0x000000550e009986 */ /* 0x000fe2000c101114 */
[C---:B------:R-:W-:Y:S01]  /*4970*/  ISETP.GE.AND P1, PT, R24.reuse, 0x9, PT ;  /* 0x000000091800780c */ /* 0x040fe20003f26270 */
[-C--:B------:R-:W-:Y:S01]  /*4980*/  FMUL R77, R77, R12.reuse ;  /* 0x0000000c4d4d7220 */ /* 0x080fe20000400000 */
[----:B------:R-:W-:Y:S01]  /*4990*/  F2FP.SATFINITE.E4M3.F32.PACK_AB_MERGE_C R81, RZ, R81, RZ ;  /* 0x00000051ff51723e */ /* 0x000fe200048070ff */
[----:B------:R0:W-:Y:S01]  /*49a0*/  @!P2 STG.E.U8 desc[UR20][R14.64+0x1], R5 ;  /* 0x000001050e00a986 */ /* 0x0001e2000c101114 */
[----:B------:R-:W-:Y:S01]  /*49b0*/  ISETP.GE.AND P2, PT, R24, 0xa, PT ;  /* 0x0000000a1800780c */ /* 0x000fe20003f46270 */
[----:B------:R-:W-:Y:S01]  /*49c0*/  FMUL R76, R76, R12 ;  /* 0x0000000c4c4c7220 */ /* 0x000fe20000400000 */
[----:B------:R-:W-:Y:S01]  /*49d0*/  F2FP.SATFINITE.E4M3.F32.PACK_AB_MERGE_C R21, RZ, R80, RZ ;  /* 0x00000050ff15723e */ /* 0x000fe200048070ff */
[----:B------:R-:W-:Y:S01]  /*49e0*/  @!P3 STG.E.U8 desc[UR20][R16.64], R83 ;  /* 0x000000531000b986 */ /* 0x000fe2000c101114 */
[----:B------:R-:W-:Y:S01]  /*49f0*/  ISETP.LT.OR P3, PT, R6, 0x1, !P1 ;  /* 0x000000010600780c */ /* 0x000fe20004f61670 */
[-C--:B------:R-:W-:Y:S01]  /*4a00*/  FMUL R74, R74, R12.reuse ;  /* 0x0000000c4a4a7220 */ /* 0x080fe20000400000 */
[C---:B------:R-:W-:Y:S01]  /*4a10*/  ISETP.LT.OR P5, PT, R6.reuse, 0x1, !P2 ;  /* 0x000000010600780c */ /* 0x040fe200057a1670 */
[-C--:B------:R-:W-:Y:S01]  /*4a20*/  FMUL R75, R75, R12.reuse ;  /* 0x0000000c4b4b7220 */ /* 0x080fe20000400000 */
[----:B------:R-:W-:Y:S01]  /*4a30*/  ISETP.LT.OR P1, PT, R6, 0x9, !P1 ;  /* 0x000000090600780c */ /* 0x000fe20004f21670 */
[-C--:B------:R-:W-:Y:S01]  /*4a40*/  FMUL R73, R73, R12.reuse ;  /* 0x0000000c49497220 */ /* 0x080fe20000400000 */
[----:B------:R-:W-:Y:S01]  /*4a50*/  F2FP.SATFINITE.E4M3.F32.PACK_AB_MERGE_C R79, RZ, R79, RZ ;  /* 0x0000004fff4f723e */ /* 0x000fe200048070ff */
[----:B------:R-:W-:Y:S01]  /*4a60*/  FMUL R72, R72, R12 ;  /* 0x0000000c48487220 */ /* 0x000fe20000400000 */
[----:B0-----:R-:W-:Y:S01]  /*4a70*/  F2FP.SATFINITE.E4M3.F32.PACK_AB_MERGE_C R5, RZ, R82, RZ ;  /* 0x00000052ff05723e */ /* 0x001fe200048070ff */
[-C--:B------:R-:W-:Y:S01]  /*4a80*/  FMUL R70, R70, R12.reuse ;  /* 0x0000000c46467220 */ /* 0x080fe20000400000 */
[----:B------:R-:W-:Y:S01]  /*4a90*/  ISETP.LT.OR P2, PT, R6, 0x9, !P2 ;  /* 0x000000090600780c */ /* 0x000fe20005741670 */
[----:B------:R-:W-:Y:S01]  /*4aa0*/  FMUL R71, R71, R12 ;  /* 0x0000000c47477220 */ /* 0x000fe20000400000 */
[----:B------:R-:W-:Y:S01]  /*4ab0*/  F2FP.SATFINITE.E4M3.F32.PACK_AB_MERGE_C R25, RZ, R78, RZ ;  /* 0x0000004eff19723e */ /* 0x000fe200048070ff */
[----:B------:R0:W-:Y:S01]  /*4ac0*/  @!P0 STG.E.U8 desc[UR20][R16.64+0x1], R5 ;  /* 0x0000010510008986 */ /* 0x0001e2000c101114 */
[C---:B------:R-:W-:Y:S01]  /*4ad0*/  ISETP.GE.AND P0, PT, R24.reuse, 0x11, PT ;  /* 0x000000111800780c */ /* 0x040fe20003f06270 */
[-C--:B------:R-:W-:Y:S01]  /*4ae0*/  FMUL R69, R69, R12.reuse ;  /* 0x0000000c45457220 */ /* 0x080fe20000400000 */
[----:B------:R-:W-:Y:S01]  /*4af0*/  F2FP.SATFINITE.E4M3.F32.PACK_AB_MERGE_C R77, RZ, R77, RZ ;  /* 0x0000004dff4d723e */ /* 0x000fe200048070ff */
[----:B------:R-:W-:Y:S01]  /*4b00*/  @!P3 STG.E.U8 desc[UR20][R14.64+0x8], R81 ;  /* 0x000008510e00b986 */ /* 0x000fe2000c101114 */
[----:B------:R-:W-:Y:S01]  /*4b10*/  ISETP.GE.AND P3, PT, R24, 0x12, PT ;  /* 0x000000121800780c */ /* 0x000fe20003f66270 */
[-C--:B------:R-:W-:Y:S01]  /*4b20*/  FMUL R68, R68, R12.reuse ;  /* 0x0000000c44447220 */ /* 0x080fe20000400000 */
[----:B------:R-:W-:Y:S01]  /*4b30*/  F2FP.SATFINITE.E4M3.F32.PACK_AB_MERGE_C R75, RZ, R75, RZ ;  /* 0x0000004bff4b723e */ /* 0x000fe200048070ff */
[----:B------:R1:W-:Y:S01]  /*4b40*/  @!P5 STG.E.U8 desc[UR20][R14.64+0x9], R21 ;  /* 0x000009150e00d986 */ /* 0x0003e2000c101114 */
[C---:B------:R-:W-:Y:S01]  /*4b50*/  ISETP.LT.OR P5, PT, R6.reuse, 0x1, !P3 ;  /* 0x000000010600780c */ /* 0x040fe20005fa1670 */
[-C--:B------:R-:W-:Y:S01]  /*4b60*/  FMUL R67, R67, R12.reuse ;  /* 0x0000000c43437220 */ /* 0x080fe20000400000 */
[C---:B------:R-:W-:Y:S01]  /*4b70*/  ISETP.LT.OR P3, PT, R6.reuse, 0x9, !P3 ;  /* 0x000000090600780c */ /* 0x040fe20005f61670 */
[----:B------:R-:W-:Y:S01]  /*4b80*/  @!P1 STG.E.U8 desc[UR20][R16.64+0x8], R79 ;  /* 0x0000084f10009986 */ /* 0x000fe2000c101114 */
[----:B------:R-:W-:Y:S01]  /*4b90*/  ISETP.LT.OR P1, PT, R6, 0x1, !P0 ;  /* 0x000000010600780c */ /* 0x000fe20004721670 */
[----:B------:R-:W-:Y:S01]  /*4ba0*/  FMUL R66, R66, R12 ;  /* 0x0000000c42427220 */ /* 0x000fe20000400000 */
[----:B0-----:R-:W-:Y:S01]  /*4bb0*/  F2FP.SATFINITE.E4M3.F32.PACK_AB_MERGE_C R5, RZ, R76, RZ ;  /* 0x0000004cff05723e */ /* 0x001fe200048070ff */
[----:B------:R-:W-:Y:S01]  /*4bc0*/  @!P2 STG.E.U8 desc[UR20][R16.64+0x9], R25 ;  /* 0x000009191000a986 */ /* 0x000fe2000c101114 */
[----:B------:R-:W-:Y:S01]  /*4bd0*/  ISETP.GE.AND P2, PT, R24, 0x19, PT ;  /* 0x000000191800780c */ /* 0x000fe20003f46270 */
[-C--:B------:R-:W-:Y:S01]  /*4be0*/  FMUL R65, R65, R12.reuse ;  /* 0x0000000c41417220 */ /* 0x080fe20000400000 */
[----:B------:R-:W-:Y:S01]  /*4bf0*/  ISETP.LT.OR P0, PT, R6, 0x9, !P0 ;  /* 0x000000090600780c */ /* 0x000fe20004701670 */
[----:B------:R-:W-:Y:S01]  /*4c00*/  FMUL R64, R64, R12 ;  /* 0x0000000c40407220 */ /* 0x000fe20000400000 */
[----:B------:R-:W-:Y:S01]  /*4c10*/  ISETP.LT.OR P6, PT, R6, 0x1, !P2 ;  /* 0x000000010600780c */ /* 0x000fe200057c1670 */
[----:B------:R0:W-:Y:S01]  /*4c20*/  @!P5 STG.E.U8 desc[UR20][R14.64+0x11], R5 ;  /* 0x000011050e00d986 */ /* 0x0001e2000c101114 */
[----:B-1----:R-:W-:Y:S01]  /*4c30*/  F2FP.SATFINITE.E4M3.F32.PACK_AB_MERGE_C R21, RZ, R74, RZ ;  /* 0x0000004aff15723e */ /* 0x002fe200048070ff */
[-C--:B------:R-:W-:Y:S01]  /*4c40*/  FMUL R62, R62, R12.reuse ;  /* 0x0000000c3e3e7220 */ /* 0x080fe20000400000 */
[----:B------:R-:W-:Y:S01]  /*4c50*/  F2FP.SATFINITE.E4M3.F32.PACK_AB_MERGE_C R73, RZ, R73, RZ ;  /* 0x00000049ff49723e */ /* 0x000fe200048070ff */
[----:B------:R-:W-:Y:S01]  /*4c60*/  @!P1 STG.E.U8 desc[UR20][R14.64+0x10], R77 ;  /* 0x0000104d0e009986 */ /* 0x000fe2000c101114 */
[----:B------:R-:W-:Y:S01]  /*4c70*/  ISETP.GE.AND P1, PT, R24, 0x1a, PT ;  /* 0x0000001a1800780c */ /* 0x000fe20003f26270 */
[-C--:B------:R-:W-:Y:S01]  /*4c80*/  FMUL R63, R63, R12.reuse ;  /* 0x0000000c3f3f7220 */ /* 0x080fe20000400000 */
[C---:B------:R-:W-:Y:S01]  /*4c90*/  ISETP.LT.OR P2, PT, R6.reuse, 0x9, !P2 ;  /* 0x000000090600780c */ /* 0x040fe20005741670 */
[----:B------:R1:W-:Y:S01]  /*4ca0*/  @!P3 STG.E.U8 desc[UR20][R16.64+0x11], R21 ;  /* 0x000011151000b986 */ /* 0x0003e2000c101114 */
[C---:B------:R-:W-:Y:S01]  /*4cb0*/  ISETP.LT.OR P5, PT, R6.reuse, 0x1, !P1 ;  /* 0x000000010600780c */ /* 0x040fe20004fa1670 */
[----:B------:R-:W-:Y:S01]  /*4cc0*/  FMUL R61, R61, R12 ;  /* 0x0000000c3d3d7220 */ /* 0x000fe20000400000 */
[----:B------:R-:W-:Y:S01]  /*4cd0*/  ISETP.LT.OR P3, PT, R6, 0x9, !P1 ;  /* 0x000000090600780c */ /* 0x000fe20004f61670 */
[----:B------:R-:W-:Y:S01]  /*4ce0*/  @!P0 STG.E.U8 desc[UR20][R16.64+0x10], R75 ;  /* 0x0000104b10008986 */ /* 0x000fe2000c101114 */
[----:B0-----:R-:W-:Y:S01]  /*4cf0*/  F2FP.SATFINITE.E4M3.F32.PACK_AB_MERGE_C R5, RZ, R72, RZ ;  /* 0x00000048ff05723e */ /* 0x001fe200048070ff */
[-C--:B------:R-:W-:Y:S01]  /*4d00*/  FMUL R60, R60, R12.reuse ;  /* 0x0000000c3c3c7220 */ /* 0x080fe20000400000 */
[C---:B------:R-:W-:Y:S01]  /*4d10*/  ISETP.GE.AND P0, PT, R24.reuse, 0x21, PT ;  /* 0x000000211800780c */ /* 0x040fe20003f06270 */
[----:B------:R-:W-:Y:S01]  /*4d20*/  @!P6 STG.E.U8 desc[UR20][R14.64+0x18], R73 ;  /* 0x000018490e00e986 */ /* 0x000fe2000c101114 */
[----:B------:R-:W-:Y:S01]  /*4d30*/  ISETP.GE.AND P1, PT, R24, 0x22, PT ;  /* 0x000000221800780c */ /* 0x000fe20003f26270 */
[-C--:B------:R-:W-:Y:S01]  /*4d40*/  FMUL R59, R59, R12.reuse ;  /* 0x0000000c3b3b7220 */ /* 0x080fe20000400000 */
[----:B------:R-:W-:Y:S01]  /*4d50*/  ISETP.LT.OR P6, PT, R6, 0x1, !P0 ;  /* 0x000000010600780c */ /* 0x000fe200047c1670 */
[----:B------:R-:W-:Y:S01]  /*4d60*/  FMUL R58, R58, R12 ;  /* 0x0000000c3a3a7220 */ /* 0x000fe20000400000 */
[----:B-1----:R-:W-:Y:S01]  /*4d70*/  F2FP.SATFINITE.E4M3.F32.PACK_AB_MERGE_C R21, RZ, R70, RZ ;  /* 0x00000046ff15723e */ /* 0x002fe200048070ff */
[----:B------:R0:W-:Y:S01]  /*4d80*/  @!P5 STG.E.U8 desc[UR20][R14.64+0x19], R5 ;  /* 0x000019050e00d986 */ /* 0x0001e2000c101114 */
[----:B------:R-:W-:Y:S01]  /*4d90*/  ISETP.LT.OR P5, PT, R6, 0x1, !P1 ;  /* 0x000000010600780c */ /* 0x000fe20004fa1670 */
[-C--:B------:R-:W-:Y:S01]  /*4da0*/  FMUL R57, R57, R12.reuse ;  /* 0x0000000c39397220 */ /* 0x080fe20000400000 */
[----:B------:R-:W-:Y:S01]  /*4db0*/  F2FP.SATFINITE.E4M3.F32.PACK_AB_MERGE_C R71, RZ, R71, RZ ;  /* 0x00000047ff47723e */ /* 0x000fe200048070ff */
[----:B------:R1:W-:Y:S01]  /*4dc0*/  @!P3 STG.E.U8 desc[UR20][R16.64+0x19], R21 ;  /* 0x000019151000b986 */ /* 0x0003e2000c101114 */
[----:B------:R-:W-:Y:S01]  /*4dd0*/  F2FP.SATFINITE.E4M3.F32.PACK_AB_MERGE_C R69, RZ, R69, RZ ;  /* 0x00000045ff45723e */ /* 0x000fe200048070ff */
[----:B------:R-:W-:Y:S01]  /*4de0*/  FMUL R56, R56, R12 ;  /* 0x0000000c38387220 */ /* 0x000fe20000400000 */
[----:B------:R-:W-:Y:S01]  /*4df0*/  F2FP.SATFINITE.E4M3.F32.PACK_AB_MERGE_C R25, RZ, R68, RZ ;  /* 0x00000044ff19723e */ /* 0x000fe200048070ff */
[----:B------:R-:W-:Y:S01]  /*4e00*/  @!P2 STG.E.U8 desc[UR20][R16.64+0x18], R71 ;  /* 0x000018471000a986 */ /* 0x000fe2000c101114 */
[----:B------:R-:W-:Y:S01]  /*4e10*/  ISETP.LT.OR P3, PT, R6, 0x9, !P1 ;  /* 0x000000090600780c */ /* 0x000fe20004f61670 */
[-C--:B------:R-:W-:Y:S01]  /*4e20*/  FMUL R23, R23, R12.reuse ;  /* 0x0000000c17177220 */ /* 0x080fe20000400000 */
[----:B------:R-:W-:Y:S01]  /*4e30*/  ISETP.GE.AND P2, PT, R24, 0x29, PT ;  /* 0x000000291800780c */ /* 0x000fe20003f46270 */
[----:B------:R-:W-:Y:S01]  /*4e40*/  @!P6 STG.E.U8 desc[UR20][R14.64+0x20], R69 ;  /* 0x000020450e00e986 */ /* 0x000fe2000c101114 */
[----:B------:R-:W-:Y:S01]  /*4e50*/  ISETP.LT.OR P0, PT, R6, 0x9, !P0 ;  /* 0x000000090600780c */ /* 0x000fe20004701670 */
[----:B------:R-:W-:Y:S01]  /*4e60*/  FMUL R22, R22, R12 ;  /* 0x0000000c16167220 */ /* 0x000fe20000400000 */
[----:B------:R-:W-:Y:S01]  /*4e70*/  ISETP.GE.AND P1, PT, R24, 0x2a, PT ;  /* 0x0000002a1800780c */ /* 0x000fe20003f26270 */
[----:B------:R-:W-:Y:S01]  /*4e80*/  @!P5 STG.E.U8 desc[UR20][R14.64+0x21], R25 ;  /* 0x000021190e00d986 */ /* 0x000fe2000c101114 */
[----:B------:R-:W-:-:S02]  /*4e90*/  ISETP.LT.OR P6, PT, R6, 0x1, !P2 ;  /* 0x000000010600780c */ /* 0x000fc400057c1670 */
[C---:B------:R-:W-:Y:S02]  /*4ea0*/  ISETP.LT.OR P5, PT, R6.reuse, 0x1, !P1 ;  /* 0x000000010600780c */ /* 0x040fe40004fa1670 */
[----:B------:R-:W-:Y:S02]  /*4eb0*/  F2FP.SATFINITE.E4M3.F32.PACK_AB_MERGE_C R67, RZ, R67, RZ ;  /* 0x00000043ff43723e */ /* 0x000fe400048070ff */
[----:B0-----:R-:W-:Y:S02]  /*4ec0*/  F2FP.SATFINITE.E4M3.F32.PACK_AB_MERGE_C R5, RZ, R66, RZ ;  /* 0x00000042ff05723e */ /* 0x001fe400048070ff */
[----:B------:R-:W-:Y:S01]  /*4ed0*/  F2FP.SATFINITE.E4M3.F32.PACK_AB_MERGE_C R65, RZ, R65, RZ ;  /* 0x00000041ff41723e */ /* 0x000fe200048070ff */
[----:B------:R-:W-:Y:S01]  /*4ee0*/  @!P0 STG.E.U8 desc[UR20][R16.64+0x20], R67 ;  /* 0x0000204310008986 */ /* 0x000fe2000c101114 */
[----:B-1----:R-:W-:Y:S02]  /*4ef0*/  F2FP.SATFINITE.E4M3.F32.PACK_AB_MERGE_C R21, RZ, R64, RZ ;  /* 0x00000040ff15723e */ /* 0x002fe400048070ff */
[C---:B------:R-:W-:Y:S01]  /*4f00*/  ISETP.LT.OR P1, PT, R6.reuse, 0x9, !P1 ;  /* 0x000000090600780c */ /* 0x040fe20004f21670 */
[----:B------:R0:W-:Y:S01]  /*4f10*/  @!P3 STG.E.U8 desc[UR20][R16.64+0x21], R5 ;  /* 0x000021051000b986 */ /* 0x0001e2000c101114 */
[----:B------:R-:W-:-:S02]  /*4f20*/  ISETP.LT.OR P2, PT, R6, 0x9, !P2 ;  /* 0x000000090600780c */ /* 0x000fc40005741670 */
[C---:B------:R-:W-:Y:S01]  /*4f30*/  ISETP.GE.AND P3, PT, R24.reuse, 0x31, PT ;  /* 0x000000311800780c */ /* 0x040fe20003f66270 */
[----:B------:R-:W-:Y:S01]  /*4f40*/  @!P6 STG.E.U8 desc[UR20][R14.64+0x28], R65 ;  /* 0x000028410e00e986 */ /* 0x000fe2000c101114 */
[----:B------:R-:W-:Y:S02]  /*4f50*/  ISETP.GE.AND P0, PT, R24, 0x32, PT ;  /* 0x000000321800780c */ /* 0x000fe40003f06270 */
[----:B------:R-:W-:Y:S01]  /*4f60*/  F2FP.SATFINITE.E4M3.F32.PACK_AB_MERGE_C R63, RZ, R63, RZ ;  /* 0x0000003fff3f723e */ /* 0x000fe200048070ff */
[----:B------:R1:W-:Y:S01]  /*4f70*/  @!P5 STG.E.U8 desc[UR20][R14.64+0x29], R21 ;  /* 0x000029150e00d986 */ /* 0x0003e2000c101114 */
[C---:B------:R-:W-:Y:S02]  /*4f80*/  ISETP.LT.OR P5, PT, R6.reuse, 0x1, !P3 ;  /* 0x000000010600780c */ /* 0x040fe40005fa1670 */
[----:B------:R-:W-:Y:S02]  /*4f90*/  ISETP.LT.OR P6, PT, R6, 0x1, !P0 ;  /* 0x000000010600780c */ /* 0x000fe400047c1670 */
[----:B0-----:R-:W-:Y:S01]  /*4fa0*/  F2FP.SATFINITE.E4M3.F32.PACK_AB_MERGE_C R5, RZ, R62, RZ ;  /* 0x0000003eff05723e */ /* 0x001fe200048070ff */
[----:B------:R-:W-:Y:S01]  /*4fb0*/  @!P2 STG.E.U8 desc[UR20][R16.64+0x28], R63 ;  /* 0x0000283f1000a986 */ /* 0x000fe2000c101114 */
[----:B------:R-:W-:-:S02]  /*4fc0*/  F2FP.SATFINITE.E4M3.F32.PACK_AB_MERGE_C R61, RZ, R61, RZ ;  /* 0x0000003dff3d723e */ /* 0x000fc400048070ff */
[----:B------:R-:W-:Y:S01]  /*4fd0*/  ISETP.GE.AND P2, PT, R24, 0x3a, PT ;  /* 0x0000003a1800780c */ /* 0x000fe20003f46270 */
[----:B------:R0:W-:Y:S01]  /*4fe0*/  @!P1 STG.E.U8 desc[UR20][R16.64+0x29], R5 ;  /* 0x0000290510009986 */ /* 0x0001e2000c101114 */
[----:B------:R-:W-:Y:S02]  /*4ff0*/  ISETP.LT.OR P1, PT, R6, 0x9, !P3 ;  /* 0x000000090600780c */ /* 0x000fe40005f21670 */
[----:B-1----:R-:W-:Y:S01]  /*5000*/  F2FP.SATFINITE.E4M3.F32.PACK_AB_MERGE_C R21, RZ, R60, RZ ;  /* 0x0000003cff15723e */ /* 0x002fe200048070ff */
[----:B------:R-:W-:Y:S01]  /*5010*/  @!P5 STG.E.U8 desc[UR20][R14.64+0x30], R61 ;  /* 0x0000303d0e00d986 */ /* 0x000fe2000c101114 */
[----:B------:R-:W-:Y:S02]  /*5020*/  ISETP.GE.AND P3, PT, R24, 0x39, PT ;  /* 0x000000391800780c */ /* 0x000fe40003f66270 */
[C---:B------:R-:W-:Y:S01]  /*5030*/  ISETP.LT.OR P0, PT, R6.reuse, 0x9, !P0 ;  /* 0x000000090600780c */ /* 0x040fe20004701670 */
[----:B------:R1:W-:Y:S01]  /*5040*/  @!P6 STG.E.U8 desc[UR20][R14.64+0x31], R21 ;  /* 0x000031150e00e986 */ /* 0x0003e2000c101114 */
[----:B------:R-:W-:-:S02]  /*5050*/  ISETP.LT.OR P5, PT, R6, 0x1, !P3 ;  /* 0x000000010600780c */ /* 0x000fc40005fa1670 */
[C---:B------:R-:W-:Y:S02]  /*5060*/  ISETP.LT.OR P6, PT, R6.reuse, 0x1, !P2 ;  /* 0x000000010600780c */ /* 0x040fe400057c1670 */
[C---:B------:R-:W-:Y:S02]  /*5070*/  ISETP.LT.OR P3, PT, R6.reuse, 0x9, !P3 ;  /* 0x000000090600780c */ /* 0x040fe40005f61670 */
[----:B------:R-:W-:Y:S02]  /*5080*/  ISETP.LT.OR P2, PT, R6, 0x9, !P2 ;  /* 0x000000090600780c */ /* 0x000fe40005741670 */
[----:B------:R-:W-:Y:S02]  /*5090*/  F2FP.SATFINITE.E4M3.F32.PACK_AB_MERGE_C R59, RZ, R59, RZ ;  /* 0x0000003bff3b723e */ /* 0x000fe400048070ff */
[----:B0-----:R-:W-:Y:S02]  /*50a0*/  F2FP.SATFINITE.E4M3.F32.PACK_AB_MERGE_C R5, RZ, R58, RZ ;  /* 0x0000003aff05723e */ /* 0x001fe400048070ff */
[----:B------:R-:W-:Y:S01]  /*50b0*/  F2FP.SATFINITE.E4M3.F32.PACK_AB_MERGE_C R57, RZ, R57, RZ ;  /* 0x00000039ff39723e */ /* 0x000fe200048070ff */
[----:B------:R0:W-:Y:S01]  /*50c0*/  @!P1 STG.E.U8 desc[UR20][R16.64+0x30], R59 ;  /* 0x0000303b10009986 */ /* 0x0001e2000c101114 */
[----:B-1----:R-:W-:-:S02]  /*50d0*/  F2FP.SATFINITE.E4M3.F32.PACK_AB_MERGE_C R21, RZ, R56, RZ ;  /* 0x00000038ff15723e */ /* 0x002fc400048070ff */
[----:B------:R-:W-:Y:S01]  /*50e0*/  F2FP.SATFINITE.E4M3.F32.PACK_AB_MERGE_C R23, RZ, R23, RZ ;  /* 0x00000017ff17723e */ /* 0x000fe200048070ff */
[----:B------:R0:W-:Y:S01]  /*50f0*/  @!P0 STG.E.U8 desc[UR20][R16.64+0x31], R5 ;  /* 0x0000310510008986 */ /* 0x0001e2000c101114 */
[----:B------:R-:W-:-:S03]  /*5100*/  F2FP.SATFINITE.E4M3.F32.PACK_AB_MERGE_C R25, RZ, R22, RZ ;  /* 0x00000016ff19723e */ /* 0x000fc600048070ff */
[----:B------:R0:W-:Y:S04]  /*5110*/  @!P5 STG.E.U8 desc[UR20][R14.64+0x38], R57 ;  /* 0x000038390e00d986 */ /* 0x0001e8000c101114 */
[----:B------:R0:W-:Y:S04]  /*5120*/  @!P6 STG.E.U8 desc[UR20][R14.64+0x39], R21 ;  /* 0x000039150e00e986 */ /* 0x0001e8000c101114 */
[----:B------:R0:W-:Y:S04]  /*5130*/  @!P3 STG.E.U8 desc[UR20][R16.64+0x38], R23 ;  /* 0x000038171000b986 */ /* 0x0001e8000c101114 */
[----:B------:R0:W-:Y:S02]  /*5140*/  @!P2 STG.E.U8 desc[UR20][R16.64+0x39], R25 ;  /* 0x000039191000a986 */ /* 0x0001e4000c101114 */
.L_x_102:
[----:B------:R-:W-:Y:S05]  /*5150*/  BSYNC B0 ;  /* 0x0000000000007941 */ /* 0x000fea0003800000 */
.L_x_36:
[C---:B------:R-:W-:Y:S01]  /*5160*/  LEA R2, P0, R8.reuse, R2, 0x1 ;  /* 0x0000000208027211 */ /* 0x040fe200078008ff */
[----:B------:R-:W-:Y:S01]  /*5170*/  ULDC.64 UR6, c[0x0][0x650] ;  /* 0x0001940000067ab9 */ /* 0x000fe20000000a00 */
[----:B-----5:R-:W-:Y:S01]  /*5180*/  IMAD.U32 R4, RZ, RZ, UR12 ;  /* 0x0000000cff047e24 */ /* 0x020fe2000f8e00ff */
[----:B0-----:R-:W-:Y:S01]  /*5190*/  PRMT R14, RZ, 0x7610, R14 ;  /* 0x00007610ff0e7816 */ /* 0x001fe2000000000e */
[----:B------:R-:W-:Y:S01]  /*51a0*/  IMAD.MOV.U32 R6, RZ, RZ, -0x1 ;  /* 0xffffffffff067424 */ /* 0x000fe200078e00ff */
[----:B------:R-:W-:Y:S01]  /*51b0*/  LEA.HI.X R3, R8, R3, R0, 0x1, P0 ;  /* 0x0000000308037211 */ /* 0x000fe200000f0c00 */
[----:B------:R0:W-:Y:S01]  /*51c0*/  SYNCS.ARRIVE.TRANS64.A1T0 RZ, [R4+UR23], RZ ;  /* 0x000000ff04ff79a7 */ /* 0x0001e20008100017 */
[----:B------:R-:W-:Y:S01]  /*51d0*/  ISETP.GE.U32.AND P0, PT, R2, UR6, PT ;  /* 0x0000000602007c0c */ /* 0x000fe2000bf06070 */
[----:B------:R-:W-:-:S03]  /*51e0*/  IMAD.MOV.U32 R5, RZ, RZ, -0x1 ;  /* 0xffffffffff057424 */ /* 0x000fc600078e00ff */
[----:B------:R-:W-:Y:S01]  /*51f0*/  ISETP.GE.U32.AND.EX P0, PT, R3, UR7, PT, P0 ;  /* 0x0000000703007c0c */ /* 0x000fe2000bf06100 */
[----:B0-----:R-:W-:-:S12]  /*5200*/  IMAD.MOV.U32 R4, RZ, RZ, -0x1 ;  /* 0xffffffffff047424 */ /* 0x001fd800078e00ff */
[----:B------:R-:W-:Y:S05]  /*5210*/  @P0 BRA `(.L_x_103) ;  /* 0x0000000400600947 */ /* 0x000fea0003800000 */
[----:B------:R-:W0:Y:S01]  /*5220*/  S2R R26, SR_CTAID.X ;  /* 0x00000000001a7919 */ /* 0x000e220000002500 */
[----:B--234-:R-:W2:Y:S01]  /*5230*/  LDC.64 R20, c[0x0][0x628] ;  /* 0x00018a00ff147b82 */ /* 0x01cea20000000a00 */
[----:B------:R-:W-:Y:S01]  /*5240*/  ULDC UR6, c[0x0][0x150] ;  /* 0x0000540000067ab9 */ /* 0x000fe20000000800 */
[----:B-1----:R-:W-:Y:S01]  /*5250*/  IMAD.MOV.U32 R16, RZ, RZ, R2 ;  /* 0x000000ffff107224 */ /* 0x002fe200078e0002 */
[----:B------:R-:W1:Y:S01]  /*5260*/  S2R R28, SR_CTAID.Y ;  /* 0x00000000001c7919 */ /* 0x000e620000002600 */
[----:B------:R-:W-:-:S04]  /*5270*/  IMAD.MOV.U32 R17, RZ, RZ, R3 ;  /* 0x000000ffff117224 */ /* 0x000fc800078e0003 */
[----:B------:R-:W3:Y:S08]  /*5280*/  LDC R29, c[0x0][0x144] ;  /* 0x00005100ff1d7b82 */ /* 0x000ef00000000800 */
[----:B------:R-:W4:Y:S08]  /*5290*/  LDC R6, c[0x0][0x630] ;  /* 0x00018c00ff067b82 */ /* 0x000f300000000800 */
[----:B------:R-:W1:Y:S01]  /*52a0*/  LDC.64 R24, c[0x0][0x620] ;  /* 0x00018800ff187b82 */ /* 0x000e620000000a00 */
[----:B--2---:R-:W-:-:S04]  /*52b0*/  ISETP.NE.U32.AND P0, PT, R20, RZ, PT ;  /* 0x000000ff1400720c */ /* 0x004fc80003f05070 */
[----:B------:R-:W-:Y:S02]  /*52c0*/  ISETP.NE.AND.EX P0, PT, R21, RZ, PT, P0 ;  /* 0x000000ff1500720c */ /* 0x000fe40003f05300 */
[----:B0-----:R-:W-:-:S05]  /*52d0*/  I2FP.F32.U32 R4, R26 ;  /* 0x0000001a00047245 */ /* 0x001fca0000201000 */
[----:B------:R-:W-:-:S04]  /*52e0*/  FMUL R4, R4, UR6 ;  /* 0x0000000604047c20 */ /* 0x000fc80008400000 */
[----:B------:R0:W2:Y:S02]  /*52f0*/  F2I.U32.TRUNC.NTZ R27, R4 ;  /* 0x00000004001b7305 */ /* 0x0000a4000020f000 */
[----:B---34-:R-:W-:Y:S05]  /*5300*/  @!P0 BRA `(.L_x_104) ;  /* 0x0000000000288947 */ /* 0x018fea0003800000 */
[----:B------:R-:W3:Y:S02]  /*5310*/  LDC R5, c[0x0][0x634] ;  /* 0x00018d00ff057b82 */ /* 0x000ee40000000800 */
[----:B---3--:R-:W-:-:S05]  /*5320*/  IADD3 R17, P0, R2, R5, RZ ;  /* 0x0000000502117210 */ /* 0x008fca0007f1e0ff */
[----:B------:R-:W-:-:S04]  /*5330*/  IMAD.X R23, RZ, RZ, R3, P0 ;  /* 0x000000ffff177224 */ /* 0x000fc800000e0603 */
[----:B0-----:R-:W-:-:S04]  /*5340*/  IMAD.WIDE.U32 R4, R23, R20, RZ ;  /* 0x0000001417047225 */ /* 0x001fc800078e00ff */
[----:B------:R-:W-:-:S04]  /*5350*/  IMAD.WIDE.U32 R14, P0, R17, R21, R4 ;  /* 0x00000015110e7225 */ /* 0x000fc80007800004 */
[----:B------:R-:W-:-:S04]  /*5360*/  IMAD.WIDE.U32 R4, R17, R20, RZ ;  /* 0x0000001411047225 */ /* 0x000fc800078e00ff */
[----:B------:R-:W-:Y:S01]  /*5370*/  IMAD.X R17, RZ, RZ, RZ, P0 ;  /* 0x000000ffff117224 */ /* 0x000fe200000e06ff */
[----:B------:R-:W-:Y:S01]  /*5380*/  IADD3 RZ, P0, R5, R14, RZ ;  /* 0x0000000e05ff7210 */ /* 0x000fe20007f1e0ff */
[----:B------:R-:W-:-:S04]  /*5390*/  IMAD.MOV.U32 R16, RZ, RZ, R15 ;  /* 0x000000ffff107224 */ /* 0x000fc800078e000f */
[----:B------:R-:W-:-:S08]  /*53a0*/  IMAD.WIDE.U32.X R16, R23, R21, R16, P0 ;  /* 0x0000001517107225 */ /* 0x000fd000000e0410 */
.L_x_104:
[-CC-:B------:R-:W-:Y:S01]  /*53b0*/  SHF.R.U64 R22, R16, R6.reuse, R17.reuse ;  /* 0x0000000610167219 */ /* 0x180fe20000001211 */
[----:B------:R-:W3:Y:S01]  /*53c0*/  LDC.64 R32, c[0x0][0x640] ;  /* 0x00019000ff207b82 */ /* 0x000ee20000000a00 */
[----:B0-----:R-:W-:Y:S01]  /*53d0*/  SHF.R.U32.HI R4, RZ, R6, R17 ;  /* 0x00000006ff047219 */ /* 0x001fe20000011611 */
[----:B--2---:R-:W-:Y:S01]  /*53e0*/  IMAD.MOV R27, RZ, RZ, -R27 ;  /* 0x000000ffff1b7224 */ /* 0x004fe200078e0a1b */
[----:B------:R-:W-:Y:S01]  /*53f0*/  IADD3 R15, P0, RZ, -R22, RZ ;  /* 0x80000016ff0f7210 */ /* 0x000fe20007f1e0ff */
[----:B------:R-:W-:Y:S01]  /*5400*/  ULDC UR6, c[0x0][0x154] ;  /* 0x0000550000067ab9 */ /* 0x000fe20000000800 */
[----:B------:R-:W-:Y:S02]  /*5410*/  IMAD.MOV.U32 R17, RZ, RZ, 0x1 ;  /* 0x00000001ff117424 */ /* 0x000fe400078e00ff */
[----:B------:R-:W-:Y:S01]  /*5420*/  IMAD R27, R29, R27, R26 ;  /* 0x0000001b1d1b7224 */ /* 0x000fe200078e021a */
[----:B------:R-:W0:Y:S01]  /*5430*/  LDC R14, c[0x0][0x618] ;  /* 0x00018600ff0e7b82 */ /* 0x000e220000000800 */
[----:B------:R-:W-:-:S04]  /*5440*/  IMAD.X R5, RZ, RZ, ~R4, P0 ;  /* 0x000000ffff057224 */ /* 0x000fc800000e0e04 */
[-C--:B-1----:R-:W-:Y:S02]  /*5450*/  IMAD R6, R5, R24.reuse, RZ ;  /* 0x0000001805067224 */ /* 0x082fe400078e02ff */
[C---:B------:R-:W-:Y:S01]  /*5460*/  IMAD.WIDE.U32 R4, R15.reuse, R24, R2 ;  /* 0x000000180f047225 */ /* 0x040fe200078e0002 */
[----:B------:R-:W1:Y:S03]  /*5470*/  LDC R16, c[0x0][0x608] ;  /* 0x00018200ff107b82 */ /* 0x000e660000000800 */
[----:B------:R-:W-:Y:S01]  /*5480*/  IMAD R15, R15, R25, R6 ;  /* 0x000000190f0f7224 */ /* 0x000fe200078e0206 */
[----:B------:R-:W-:-:S03]  /*5490*/  I2FP.F32.U32 R6, R28 ;  /* 0x0000001c00067245 */ /* 0x000fc60000201000 */
[----:B------:R-:W-:Y:S01]  /*54a0*/  IMAD.IADD R5, R5, 0x1, R15 ;  /* 0x0000000105057824 */ /* 0x000fe200078e020f */
[----:B------:R-:W2:Y:S01]  /*54b0*/  LDC R30, c[0x0][0x658] ;  /* 0x00019600ff1e7b82 */ /* 0x000ea20000000800 */
[----:B---3--:R-:W-:Y:S01]  /*54c0*/  ISETP.NE.U32.AND P0, PT, R32, RZ, PT ;  /* 0x000000ff2000720c */ /* 0x008fe20003f05070 */
[----:B------:R-:W-:-:S03]  /*54d0*/  IMAD.MOV.U32 R15, RZ, RZ, -0x1 ;  /* 0xffffffffff0f7424 */ /* 0x000fc600078e00ff */
[----:B------:R-:W-:-:S03]  /*54e0*/  ISETP.NE.AND.EX P0, PT, R33, RZ, PT, P0 ;  /* 0x000000ff2100720c */ /* 0x000fc60003f05300 */
[----:B------:R-:W3:Y:S01]  /*54f0*/  LDC R25, c[0x0][0x148] ;  /* 0x00005200ff197b82 */ /* 0x000ee20000000800 */
[-CC-:B0-----:R-:W-:Y:S02]  /*5500*/  SHF.R.U64 R20, R4, R14.reuse, R5.reuse ;  /* 0x0000000e04147219 */ /* 0x181fe40000001205 */
[----:B------:R-:W-:Y:S01]  /*5510*/  SHF.R.U32.HI R5, RZ, R14, R5 ;  /* 0x0000000eff057219 */ /* 0x000fe20000011605 */
[----:B------:R-:W-:-:S04]  /*5520*/  FMUL R14, R6, UR6 ;  /* 0x00000006060e7c20 */ /* 0x000fc80008400000 */
[----:B------:R-:W0:Y:S01]  /*5530*/  LDC R26, c[0x0][0x600] ;  /* 0x00018000ff1a7b82 */ /* 0x000e220000000800 */
[----:B------:R4:W0:Y:S01]  /*5540*/  F2I.U32.TRUNC.NTZ R23, R14 ;  /* 0x0000000e00177305 */ /* 0x000822000020f000 */
[-CC-:B-1----:R-:W-:Y:S02]  /*5550*/  SHF.R.U64 R6, R20, R16.reuse, R5.reuse ;  /* 0x0000001014067219 */ /* 0x182fe40000001205 */
[----:B------:R-:W-:-:S04]  /*5560*/  SHF.R.U32.HI R5, RZ, R16, R5 ;  /* 0x00000010ff057219 */ /* 0x000fc80000011605 */
[----:B------:R-:W1:Y:S01]  /*5570*/  LDC R31, c[0x0][0x648] ;  /* 0x00019200ff1f7b82 */ /* 0x000e620000000800 */
[-CC-:B--2---:R-:W-:Y:S02]  /*5580*/  SHF.R.U64 R24, R6, R30.reuse, R5.reuse ;  /* 0x0000001e06187219 */ /* 0x184fe40000001205 */
[-C--:B------:R-:W-:Y:S02]  /*5590*/  SHF.L.U32 R15, R15, R30.reuse, RZ ;  /* 0x0000001e0f0f7219 */ /* 0x080fe400000006ff */
[-C--:B------:R-:W-:Y:S01]  /*55a0*/  SHF.R.U32.HI R5, RZ, R30.reuse, R5 ;  /* 0x0000001eff057219 */ /* 0x080fe20000011605 */
[----:B------:R-:W-:Y:S01]  /*55b0*/  IMAD.MOV.U32 R4, RZ, RZ, R24 ;  /* 0x000000ffff047224 */ /* 0x000fe200078e0018 */
[----:B------:R-:W-:Y:S01]  /*55c0*/  SHF.L.U32 R30, R17, R30, RZ ;  /* 0x0000001e111e7219 */ /* 0x000fe200000006ff */
[----:B------:R-:W2:Y:S01]  /*55d0*/  LDC R34, c[0x0][0x638] ;  /* 0x00018e00ff227b82 */ /* 0x000ea20000000800 */
[----:B------:R-:W-:-:S07]  /*55e0*/  LOP3.LUT R29, RZ, R15, RZ, 0x33, !PT ;  /* 0x0000000fff1d7212 */ /* 0x000fce00078e33ff */
[----:B------:R-:W0:Y:S01]  /*55f0*/  LDC R35, c[0x0][0x610] ;  /* 0x00018400ff237b82 */ /* 0x000e220000000800 */
        /* <DEDUP_REMOVED lines=11> */
.L_x_105:
[----:B-1----:R-:W-:Y:S01]  /*56b0*/  SHF.R.U64 R4, R4, R31, R5 ;  /* 0x0000001f04047219 */ /* 0x002fe20000001205 */
[----:B0-----:R-:W-:Y:S01]  /*56c0*/  VIADD R17, R26, 0xffffffff ;  /* 0xffffffff1a117836 */ /* 0x001fe20000000000 */
[----:B------:R-:W-:Y:S01]  /*56d0*/  LOP3.LUT R15, R6, R29, RZ, 0xc0, !PT ;  /* 0x0000001d060f7212 */ /* 0x000fe200078ec0ff */
[----:B------:R-:W-:Y:S02]  /*56e0*/  IMAD.MOV R23, RZ, RZ, -R23 ;  /* 0x000000ffff177224 */ /* 0x000fe400078e0a17 */
[----:B------:R-:W-:Y:S02]  /*56f0*/  IMAD.MOV R5, RZ, RZ, -R4 ;  /* 0x000000ffff057224 */ /* 0x000fe400078e0a04 */
[----:B------:R-:W-:Y:S01]  /*5700*/  IMAD R6, R30, R4, R15 ;  /* 0x000000041e067224 */ /* 0x000fe200078e020f */
[----:B------:R-:W-:Y:S01]  /*5710*/  LOP3.LUT R15, R20, R17, RZ, 0xc0, !PT ;  /* 0x00000011140f7212 */ /* 0x000fe200078ec0ff */
[----:B---3--:R-:W-:Y:S02]  /*5720*/  @P4 IMAD R27, R25, R23, R28 ;  /* 0x00000017191b4224 */ /* 0x008fe400078e021c */
[----:B--2---:R-:W-:-:S02]  /*5730*/  IMAD R4, R5, R34, R24 ;  /* 0x0000002205047224 */ /* 0x004fc400078e0218 */
[----:B------:R-:W-:Y:S02]  /*5740*/  IMAD R6, R6, R35, R27 ;  /* 0x0000002306067224 */ /* 0x000fe400078e021b */
[----:B------:R-:W-:Y:S02]  /*5750*/  IMAD R5, R4, R26, R15 ;  /* 0x0000001a04057224 */ /* 0x000fe400078e020f */
[----:B------:R-:W-:-:S03]  /*5760*/  IMAD.MOV.U32 R14, RZ, RZ, 0x1 ;  /* 0x00000001ff0e7424 */ /* 0x000fc600078e00ff */
[----:B------:R-:W-:Y:S02]  /*5770*/  SEL R4, R5, R6, !P4 ;  /* 0x0000000605047207 */ /* 0x000fe40006000000 */
[----:B------:R-:W-:Y:S01]  /*5780*/  SEL R6, R6, R5, !P4 ;  /* 0x0000000506067207 */ /* 0x000fe20006000000 */
[----:B------:R-:W-:-:S07]  /*5790*/  IMAD.MOV.U32 R5, RZ, RZ, R22 ;  /* 0x000000ffff057224 */ /* 0x000fce00078e0016 */
.L_x_103:
[----:B------:R-:W-:Y:S02]  /*57a0*/  LOP3.LUT P0, RZ, R14, 0xff, RZ, 0xc0, !PT ;  /* 0x000000ff0eff7812 */ /* 0x000fe4000780c0ff */
[----:B------:R-:W-:-:S11]  /*57b0*/  LOP3.LUT R87, R87, 0x1, RZ, 0x3c, !PT ;  /* 0x0000000157577812 */ /* 0x000fd600078e3cff */
[----:B------:R-:W-:Y:S05]  /*57c0*/  @P0 BRA `(.L_x_106) ;  /* 0xffffffbc00840947 */ /* 0x000fea000383ffff */
[----:B------:R-:W-:Y:S05]  /*57d0*/  EXIT ;  /* 0x000000000000794d */ /* 0x000fea0003800000 */
.L_x_14:
[----:B------:R-:W-:-:S08]  /*57e0*/  ISETP.NE.AND P0, PT, R20, RZ, PT ;  /* 0x000000ff1400720c */ /* 0x000fd00003f05270 */
[----:B-----5:R-:W0:-:S00]  /*57f0*/  USETMAXREG.DEALLOC.CTAPOOL 0x28 ;  /* 0x00000028000079c8 */ /* 0x020e0000080e0500 */
[----:B------:R-:W-:Y:S05]  /*5800*/  @P0 EXIT ;  /* 0x000000000000094d */ /* 0x000fea0003800000 */
[----:B0-----:R-:W-:Y:S01]  /*5810*/  LOP3.LUT P0, RZ, R16, 0xff, RZ, 0xc0, !PT ;  /* 0x000000ff10ff7812 */ /* 0x001fe2000780c0ff */
[----:B------:R-:W-:Y:S02]  /*5820*/  IMAD.MOV.U32 R12, RZ, RZ, 0x1 ;  /* 0x00000001ff0c7424 */ /* 0x000fe400078e00ff */
[----:B------:R-:W-:-:S10]  /*5830*/  IMAD.MOV.U32 R15, RZ, RZ, RZ ;  /* 0x000000ffff0f7224 */ /* 0x000fd400078e00ff */
[----:B------:R-:W-:Y:S05]  /*5840*/  @!P0 BRA `(.L_x_107) ;  /* 0x0000000c00048947 */ /* 0x000fea0003800000 */
[----:B------:R-:W-:Y:S01]  /*5850*/  LOP3.LUT P0, RZ, R11, 0x1f, RZ, 0xc0, !PT ;  /* 0x0000001f0bff7812 */ /* 0x000fe2000780c0ff */
[----:B------:R-:W-:Y:S01]  /*5860*/  ULDC UR5, c[0x0][0x658] ;  /* 0x0001960000057ab9 */ /* 0x000fe20000000800 */
[----:B------:R-:W-:Y:S01]  /*5870*/  UMOV UR6, 0xffffffff ;  /* 0xffffffff00067882 */ /* 0x000fe20000000000 */
[----:B------:R-:W-:Y:S01]  /*5880*/  BSSY B0, `(.L_x_107) ;  /* 0x00000bd000007945 */ /* 0x000fe20003800000 */
[----:B------:R-:W-:Y:S01]  /*5890*/  USHF.L.U32 UR6, UR6, UR5, URZ ;  /* 0x0000000506067299 */ /* 0x000fe2000800063f */
[C---:B------:R-:W-:Y:S01]  /*58a0*/  ISETP.NE.AND P2, PT, R10.reuse, RZ, PT ;  /* 0x000000ff0a00720c */ /* 0x040fe20003f45270 */
[----:B------:R-:W-:Y:S01]  /*58b0*/  IMAD.MOV.U32 R14, RZ, RZ, 0x1 ;  /* 0x00000001ff0e7424 */ /* 0x000fe200078e00ff */
[----:B------:R-:W-:Y:S01]  /*58c0*/  ISETP.NE.OR P0, PT, R10, RZ, !P0 ;  /* 0x000000ff0a00720c */ /* 0x000fe20004705670 */
[----:B------:R-:W-:Y:S01]  /*58d0*/  IMAD.MOV.U32 R12, RZ, RZ, 0x1 ;  /* 0x00000001ff0c7424 */ /* 0x000fe200078e00ff */
[----:B------:R-:W-:Y:S01]  /*58e0*/  LOP3.LUT R13, R7, 0x2, RZ, 0xfc, !PT ;  /* 0x00000002070d7812 */ /* 0x000fe200078efcff */
[----:B------:R-:W-:Y:S01]  /*58f0*/  IMAD.MOV.U32 R15, RZ, RZ, RZ ;  /* 0x000000ffff0f7224 */ /* 0x000fe200078e00ff */
[----:B------:R-:W-:Y:S01]  /*5900*/  ULDC UR4, c[0x0][0x600] ;  /* 0x0001800000047ab9 */ /* 0x000fe20000000800 */
[----:B------:R-:W-:Y:S01]  /*5910*/  UMOV UR7, 0x1 ;  /* 0x0000000100077882 */ /* 0x000fe20000000000 */
[----:B------:R-:W-:-:S02]  /*5920*/  UIADD3 UR22, UR13, 0x1, URZ ;  /* 0x000000010d167890 */ /* 0x000fc4000fffe03f */
[----:B------:R-:W-:Y:S02]  /*5930*/  UIADD3 UR16, UR4, -0x1, URZ ;  /* 0xffffffff04107890 */ /* 0x000fe4000fffe03f */
[----:B------:R-:W-:Y:S02]  /*5940*/  USHF.L.U32 UR18, UR7, UR5, URZ ;  /* 0x0000000507127299 */ /* 0x000fe4000800063f */
[----:B------:R-:W-:Y:S01]  /*5950*/  ULOP3.LUT UR17, URZ, UR6, URZ, 0x33, !UPT ;  /* 0x000000063f117292 */ /* 0x000fe2000f8e333f */
[----:B------:R-:W-:-:S11]  /*5960*/  ULDC.64 UR20, c[0x0][0x198] ;  /* 0x0000660000147ab9 */ /* 0x000fd60000000a00 */
.L_x_119:
[----:B------:R-:W-:-:S03]  /*5970*/  UMOV UR4, 0xffffffff ;  /* 0xffffffff00047882 */ /* 0x000fc60000000000 */
[----:B------:R-:W-:Y:S05]  /*5980*/  BRA.DIV UR4, `(.L_x_108) ;  /* 0x00000016043c7947 */ /* 0x000fea000b800000 */
[----:B------:R-:W-:-:S13]  /*5990*/  ELECT P1, URZ, PT ;  /* 0x00000000003f782f */ /* 0x000fda0003820000 */
.L_x_142:
[----:B------:R-:W0:Y:S01]  /*59a0*/  LDC R10, c[0x0][0x28c] ;  /* 0x0000a300ff0a7b82 */ /* 0x000e220000000800 */
[----:B------:R-:W-:Y:S01]  /*59b0*/  BSSY B1, `(.L_x_109) ;  /* 0x0000035000017945 */ /* 0x000fe20003800000 */
[----:B0-----:R-:W-:-:S13]  /*59c0*/  ISETP.LT.OR P1, PT, R10, 0x1, !P1 ;  /* 0x000000010a00780c */ /* 0x001fda0004f21670 */
[----:B------:R-:W-:Y:S05]  /*59d0*/  @P1 BRA `(.L_x_110) ;  /* 0x0000000000c81947 */ /* 0x000fea0003800000 */
[----:B------:R-:W-:Y:S02]  /*59e0*/  IMAD.SHL.U32 R16, R4, 0x40, RZ ;  /* 0x0000004004107824 */ /* 0x000fe400078e00ff */
[----:B------:R-:W-:Y:S02]  /*59f0*/  IMAD.SHL.U32 R17, R6, 0x40, RZ ;  /* 0x0000004006117824 */ /* 0x000fe400078e00ff */
[----:B------:R-:W-:Y:S02]  /*5a00*/  IMAD.MOV.U32 R18, RZ, RZ, RZ ;  /* 0x000000ffff127224 */ /* 0x000fe400078e00ff */
[----:B------:R-:W-:Y:S02]  /*5a10*/  IMAD.U32 R20, RZ, RZ, UR22 ;  /* 0x00000016ff147e24 */ /* 0x000fe4000f8e00ff */
[----:B------:R-:W-:Y:S02]  /*5a20*/  IMAD.MOV.U32 R4, RZ, RZ, R12 ;  /* 0x000000ffff047224 */ /* 0x000fe400078e000c */
[----:B------:R-:W-:-:S07]  /*5a30*/  IMAD.MOV.U32 R6, RZ, RZ, R15 ;  /* 0x000000ffff067224 */ /* 0x000fce00078e000f */
.L_x_114:
[----:B------:R-:W0:Y:S01]  /*5a40*/  S2R R11, SR_CgaCtaId ;  /* 0x00000000000b7919 */ /* 0x000e220000008800 */
[----:B------:R-:W-:-:S04]  /*5a50*/  MOV R10, 0x400 ;  /* 0x00000400000a7802 */ /* 0x000fc80000000f00 */
[----:B0-----:R-:W-:Y:S02]  /*5a60*/  LEA R21, R11, R10, 0x18 ;  /* 0x0000000a0b157211 */ /* 0x001fe400078ec0ff */
[----:B------:R-:W-:Y:S01]  /*5a70*/  SHF.L.U32 R10, R4, 0x1f, RZ ;  /* 0x0000001f040a7819 */ /* 0x000fe200000006ff */
[----:B------:R-:W0:Y:S02]  /*5a80*/  @!P2 LDC R11, c[0x0][0x500] ;  /* 0x00014000ff0bab82 */ /* 0x000e240000000800 */
[----:B------:R-:W-:-:S04]  /*5a90*/  IMAD R19, R6, 0x8, R21 ;  /* 0x0000000806137824 */ /* 0x000fc800078e0215 */
[----:B------:R-:W1:Y:S02]  /*5aa0*/  SYNCS.PHASECHK.TRANS64.TRYWAIT P1, [R19+URZ+0x70], R10 ;  /* 0x0000700a130075a7 */ /* 0x000e64000802017f */
[----:B-1----:R-:W-:Y:S05]  /*5ab0*/  @!P1 BRA `(.L_x_111) ;  /* 0x0000001400109947 */ /* 0x002fea0003800000 */
.L_x_143:
[----:B-1----:R-:W-:Y:S01]  /*5ac0*/  PRMT R10, R13, 0x9910, RZ ;  /* 0x000099100d0a7816 */ /* 0x002fe200000000ff */
[----:B0-----:R0:W-:Y:S03]  /*5ad0*/  @!P2 SYNCS.ARRIVE.TRANS64 RZ, [R19+URZ], R11 ;  /* 0x0000000b13ffa9a7 */ /* 0x0011e6000800003f */
[----:B------:R-:W-:-:S13]  /*5ae0*/  ISETP.NE.AND P1, PT, R10, 0x2, PT ;  /* 0x000000020a00780c */ /* 0x000fda0003f25270 */
[----:B0-----:R-:W-:Y:S05]  /*5af0*/  @P1 BRA `(.L_x_112) ;  /* 0x0000000000041947 */ /* 0x001fea0003800000 */
[----:B------:R-:W-:Y:S01]  /*5b00*/  BPT.TRAP 0x1 ;  /* 0x000000040000795c */ /* 0x000fe20000300000 */
.L_x_112:
[----:B------:R-:W-:Y:S05]  /*5b10*/  @P0 BRA `(.L_x_113) ;  /* 0x0000000000040947 */ /* 0x000fea0003800000 */
[----:B------:R-:W-:Y:S01]  /*5b20*/  BPT.TRAP 0x1 ;  /* 0x000000040000795c */ /* 0x000fe20000300000 */
.L_x_113:
[----:B------:R-:W-:Y:S01]  /*5b30*/  IMAD R21, R6, 0x2000, R21 ;  /* 0x0000200006157824 */ /* 0x000fe200078e0215 */
[----:B------:R-:W-:Y:S01]  /*5b40*/  R2UR UR9, R19 ;  /* 0x00000000130972ca */ /* 0x000fe200000e0000 */
[----:B------:R-:W-:Y:S01]  /*5b50*/  VIADD R20, R20, 0xffffffff ;  /* 0xffffffff14147836 */ /* 0x000fe20000000000 */
[----:B------:R-:W-:Y:S01]  /*5b60*/  UIADD3 UR4, UP0, UR20, 0xf0, URZ ;  /* 0x000000f014047890 */ /* 0x000fe2000ff1e03f */
[----:B------:R-:W-:Y:S01]  /*5b70*/  R2UR UR11, R17 ;  /* 0x00000000110b72ca */ /* 0x000fe200000e0000 */
[----:B------:R-:W-:Y:S01]  /*5b80*/  UIADD3 UR24, UP1, UR20, 0x1f0, URZ ;  /* 0x000001f014187890 */ /* 0x000fe2000ff3e03f */
[----:B------:R-:W-:Y:S01]  /*5b90*/  R2UR UR8, R21 ;  /* 0x00000000150872ca */ /* 0x000fe200000e0000 */
[----:B------:R-:W-:Y:S01]  /*5ba0*/  UIADD3.X UR5, URZ, UR21, URZ, UP0, !UPT ;  /* 0x000000153f057290 */ /* 0x000fe200087fe43f */
[----:B------:R-:W-:Y:S01]  /*5bb0*/  R2UR UR10, R18 ;  /* 0x00000000120a72ca */ /* 0x000fe200000e0000 */
[----:B------:R-:W-:Y:S01]  /*5bc0*/  VIADD R6, R6, 0x1 ;  /* 0x0000000106067836 */ /* 0x000fe20000000000 */
[----:B------:R-:W-:Y:S01]  /*5bd0*/  R2UR UR12, R5 ;  /* 0x00000000050c72ca */ /* 0x000fe200000e0000 */
[----:B------:R-:W-:Y:S01]  /*5be0*/  UIADD3.X UR25, URZ, UR21, URZ, UP1, !UPT ;  /* 0x000000153f197290 */ /* 0x000fe20008ffe43f */
[----:B------:R-:W-:Y:S01]  /*5bf0*/  R2UR UR19, R16 ;  /* 0x00000000101372ca */ /* 0x000fe200000e0000 */
[----:B------:R-:W-:Y:S01]  /*5c00*/  UMOV UR6, 0x0 ;  /* 0x0000000000067882 */ /* 0x000fe20000000000 */
[----:B------:R-:W-:Y:S01]  /*5c10*/  ISETP.GT.AND P3, PT, R20, 0x1, PT ;  /* 0x000000011400780c */ /* 0x000fe20003f64270 */
[----:B------:R-:W-:Y:S01]  /*5c20*/  UMOV UR7, 0x10000000 ;  /* 0x1000000000077882 */ /* 0x000fe20000000000 */
[----:B------:R-:W-:Y:S01]  /*5c30*/  ISETP.NE.AND P1, PT, R6, 0xe, PT ;  /* 0x0000000e0600780c */ /* 0x000fe20003f25270 */
[----:B------:R-:W-:-:S02]  /*5c40*/  VIADD R18, R18, 0x80 ;  /* 0x0000008012127836 */ /* 0x000fc40000000000 */
[----:B------:R-:W-:Y:S01]  /*5c50*/  UIADD3 UR14, UR8, 0x200, URZ ;  /* 0x00000200080e7890 */ /* 0x000fe2000fffe03f */
[----:B------:R-:W-:Y:S01]  /*5c60*/  SEL R11, RZ, 0x1, P1 ;  /* 0x00000001ff0b7807 */ /* 0x000fe20000800000 */
[----:B------:R-:W-:Y:S01]  /*5c70*/  UIADD3 UR15, UR8, 0x1c200, URZ ;  /* 0x0001c200080f7890 */ /* 0x000fe2000fffe03f */
[----:B------:R-:W-:Y:S02]  /*5c80*/  SEL R6, R6, RZ, P1 ;  /* 0x000000ff06067207 */ /* 0x000fe40000800000 */
[----:B------:R-:W-:Y:S02]  /*5c90*/  LOP3.LUT R4, R4, R11, RZ, 0x3c, !PT ;  /* 0x0000000b04047212 */ /* 0x000fe400078e3cff */
[----:B------:R-:W-:Y:S02]  /*5ca0*/  UMOV UR8, UR14 ;  /* 0x0000000e00087c82 */ /* 0x000fe40008000000 */
[----:B------:R0:W-:Y:S02]  /*5cb0*/  UTMALDG.3D [UR8], [UR4], desc[UR6] ;  /* 0x00000608040075b4 */ /* 0x0001e40008011000 */
[----:B0-----:R-:W-:Y:S01]  /*5cc0*/  UMOV UR8, UR15 ;  /* 0x0000000f00087c82 */ /* 0x001fe20008000000 */
[----:B------:R-:W-:-:S02]  /*5cd0*/  UMOV UR11, UR19 ;  /* 0x00000013000b7c82 */ /* 0x000fc40008000000 */
[----:B------:R0:W-:Y:S02]  /*5ce0*/  UTMALDG.3D [UR8], [UR24], desc[UR6] ;  /* 0x00000608180075b4 */ /* 0x0001e40008011000 */
[----:B0-----:R-:W-:Y:S05]  /*5cf0*/  @P3 BRA `(.L_x_114) ;  /* 0xfffffffc00503947 */ /* 0x001fea000383ffff */
.L_x_110:
[----:B------:R-:W-:Y:S05]  /*5d00*/  BSYNC B1 ;  /* 0x0000000000017941 */ /* 0x000fea0003800000 */
.L_x_109:
[----:B------:R-:W-:Y:S01]  /*5d10*/  LOP3.LUT P5, RZ, R14, 0xff, RZ, 0xc0, !PT ;  /* 0x000000ff0eff7812 */ /* 0x000fe200078ac0ff */
[----:B------:R-:W-:Y:S01]  /*5d20*/  VIADD R6, R15, UR13 ;  /* 0x0000000d0f067c36 */ /* 0x000fe20008000000 */
[----:B------:R-:W-:Y:S01]  /*5d30*/  ULDC.64 UR4, c[0x0][0x650] ;  /* 0x0001940000047ab9 */ /* 0x000fe20000000a00 */
[----:B------:R-:W-:Y:S01]  /*5d40*/  IMAD.U32 R11, RZ, RZ, UR13 ;  /* 0x0000000dff0b7e24 */ /* 0x000fe2000f8e00ff */
[----:B------:R-:W-:Y:S01]  /*5d50*/  UISETP.GE.U32.AND UP0, UPT, UR13, 0xe, UPT ;  /* 0x0000000e0d00788c */ /* 0x000fe2000bf06070 */
[----:B------:R-:W-:Y:S01]  /*5d60*/  BSSY B1, `(.L_x_115) ;  /* 0x000006c000017945 */ /* 0x000fe20003800000 */
[----:B------:R-:W-:Y:S02]  /*5d70*/  SHF.R.U32.HI R4, RZ, 0x1, R6 ;  /* 0x00000001ff047819 */ /* 0x000fe40000011606 */
[----:B------:R-:W-:Y:S02]  /*5d80*/  ISETP.GT.U32.AND P1, PT, R6, 0xd, PT ;  /* 0x0000000d0600780c */ /* 0x000fe40003f24070 */
[----:B------:R-:W-:-:S02]  /*5d90*/  PLOP3.LUT P3, PT, PT, PT, UP0, 0x80, 0x0 ;  /* 0x000000000000781c */ /* 0x000fc40003f6f008 */
[----:B------:R-:W-:Y:S01]  /*5da0*/  ISETP.LT.U32.AND P1, PT, R11, 0xe, P1 ;  /* 0x0000000e0b00780c */ /* 0x000fe20000f21070 */
[----:B------:R-:W0:Y:S01]  /*5db0*/  @P5 S2R R10, SR_CgaCtaId ;  /* 0x00000000000a5919 */ /* 0x000e220000008800 */
[----:B------:R-:W-:Y:S02]  /*5dc0*/  @P5 MOV R5, 0x400 ;  /* 0x0000040000055802 */ /* 0x000fe40000000f00 */
[----:B------:R-:W-:Y:S02]  /*5dd0*/  PRMT R14, RZ, 0x7610, R14 ;  /* 0x00007610ff0e7816 */ /* 0x000fe4000000000e */
[----:B0-----:R-:W-:Y:S01]  /*5de0*/  @P5 LEA R10, R10, R5, 0x18 ;  /* 0x000000050a0a5211 */ /* 0x001fe200078ec0ff */
[----:B------:R-:W-:-:S03]  /*5df0*/  IMAD.WIDE.U32 R4, R4, -0x6db6db6d, RZ ;  /* 0x9249249304047825 */ /* 0x000fc600078e00ff */
[----:B------:R0:W-:Y:S01]  /*5e00*/  @P5 SYNCS.ARRIVE.TRANS64.A1T0 RZ, [R10+URZ+0x118], RZ ;  /* 0x000118ff0aff59a7 */ /* 0x0001e2000810003f */
[----:B------:R-:W-:Y:S01]  /*5e10*/  IADD3 R2, P5, R2, R8, RZ ;  /* 0x0000000802027210 */ /* 0x000fe20007fbe0ff */
[----:B------:R-:W-:Y:S01]  /*5e20*/  IMAD.MOV.U32 R4, RZ, RZ, -0x1 ;  /* 0xffffffffff047424 */ /* 0x000fe200078e00ff */
[----:B------:R-:W-:Y:S02]  /*5e30*/  SHF.R.U32.HI R11, RZ, 0x2, R5 ;  /* 0x00000002ff0b7819 */ /* 0x000fe40000011605 */
[----:B------:R-:W-:Y:S01]  /*5e40*/  SEL R5, RZ, 0x1, !P1 ;  /* 0x00000001ff057807 */ /* 0x000fe20004800000 */
[----:B------:R-:W-:Y:S01]  /*5e50*/  IMAD.X R3, R3, 0x1, R0, P5 ;  /* 0x0000000103037824 */ /* 0x000fe200028e0600 */
[----:B------:R-:W-:Y:S01]  /*5e60*/  ISETP.GE.U32.AND P1, PT, R2, UR4, PT ;  /* 0x0000000402007c0c */ /* 0x000fe2000bf26070 */
[----:B------:R-:W-:Y:S01]  /*5e70*/  IMAD R15, R11, -0xe, R6 ;  /* 0xfffffff20b0f7824 */ /* 0x000fe200078e0206 */
[----:B------:R-:W-:Y:S01]  /*5e80*/  LOP3.LUT R12, R12, R5, RZ, 0x3c, !PT ;  /* 0x000000050c0c7212 */ /* 0x000fe200078e3cff */
[----:B------:R-:W-:Y:S01]  /*5e90*/  IMAD.MOV.U32 R6, RZ, RZ, -0x1 ;  /* 0xffffffffff067424 */ /* 0x000fe200078e00ff */
[----:B------:R-:W-:Y:S01]  /*5ea0*/  ISETP.GE.U32.AND.EX P1, PT, R3, UR5, PT, P1 ;  /* 0x0000000503007c0c */ /* 0x000fe2000bf26110 */
[----:B------:R-:W-:Y:S01]  /*5eb0*/  IMAD.MOV.U32 R5, RZ, RZ, -0x1 ;  /* 0xffffffffff057424 */ /* 0x000fe200078e00ff */
[----:B------:R-:W-:-:S02]  /*5ec0*/  @P3 LOP3.LUT R12, R12, 0x1, R11, 0x78, !PT ;  /* 0x000000010c0c3812 */ /* 0x000fc400078e780b */
[----:B0-----:R-:W-:-:S09]  /*5ed0*/  PRMT R10, RZ, 0x7610, R10 ;  /* 0x00007610ff0a7816 */ /* 0x001fd2000000000a */
[----:B------:R-:W-:Y:S05]  /*5ee0*/  @P1 BRA `(.L_x_116) ;  /* 0x00000004004c1947 */ /* 0x000fea0003800000 */
[----:B------:R-:W0:Y:S01]  /*5ef0*/  S2R R17, SR_CTAID.X ;  /* 0x0000000000117919 */ /* 0x000e220000002500 */
[----:B------:R-:W-:Y:S01]  /*5f00*/  ULDC.64 UR4, c[0x0][0x628] ;  /* 0x00018a0000047ab9 */ /* 0x000fe20000000a00 */
[----:B------:R-:W1:Y:S01]  /*5f10*/  LDC R18, c[0x0][0x144] ;  /* 0x00005100ff127b82 */ /* 0x000e620000000800 */
[----:B------:R-:W-:Y:S01]  /*5f20*/  ISETP.NE.U32.AND P1, PT, RZ, UR4, PT ;  /* 0x00000004ff007c0c */ /* 0x000fe2000bf25070 */
[----:B------:R-:W2:Y:S01]  /*5f30*/  S2R R6, SR_CTAID.Y ;  /* 0x0000000000067919 */ /* 0x000ea20000002600 */
[----:B------:R-:W-:Y:S01]  /*5f40*/  ULDC UR6, c[0x0][0x150] ;  /* 0x0000540000067ab9 */ /* 0x000fe20000000800 */
[----:B------:R-:W-:Y:S01]  /*5f50*/  ULDC UR7, c[0x0][0x630] ;  /* 0x00018c0000077ab9 */ /* 0x000fe20000000800 */
[----:B------:R-:W-:Y:S01]  /*5f60*/  ISETP.NE.AND.EX P1, PT, RZ, UR5, PT, P1 ;  /* 0x00000005ff007c0c */ /* 0x000fe2000bf25310 */
[----:B------:R-:W-:Y:S01]  /*5f70*/  IMAD.MOV.U32 R4, RZ, RZ, R2 ;  /* 0x000000ffff047224 */ /* 0x000fe200078e0002 */
[----:B0-----:R-:W-:-:S05]  /*5f80*/  I2FP.F32.U32 R5, R17 ;  /* 0x0000001100057245 */ /* 0x001fca0000201000 */
[----:B------:R-:W-:Y:S01]  /*5f90*/  FMUL R20, R5, UR6 ;  /* 0x0000000605147c20 */ /* 0x000fe20008400000 */
[----:B------:R-:W-:-:S05]  /*5fa0*/  IMAD.MOV.U32 R5, RZ, RZ, R3 ;  /* 0x000000ffff057224 */ /* 0x000fca00078e0003 */
[----:B--2---:R-:W-:Y:S05]  /*5fb0*/  @!P1 BRA `(.L_x_117) ;  /* 0x0000000000289947 */ /* 0x004fea0003800000 */
[----:B------:R-:W-:Y:S02]  /*5fc0*/  ULDC UR6, c[0x0][0x634] ;  /* 0x00018d0000067ab9 */ /* 0x000fe40000000800 */
[----:B------:R-:W-:-:S05]  /*5fd0*/  IADD3 R5, P1, R2, UR6, RZ ;  /* 0x0000000602057c10 */ /* 0x000fca000ff3e0ff */
[----:B------:R-:W-:-:S04]  /*5fe0*/  IMAD.X R19, RZ, RZ, R3, P1 ;  /* 0x000000ffff137224 */ /* 0x000fc800008e0603 */
[----:B------:R-:W-:-:S04]  /*5ff0*/  IMAD.WIDE.U32 R10, R19, UR4, RZ ;  /* 0x00000004130a7c25 */ /* 0x000fc8000f8e00ff */
[----:B------:R-:W-:-:S04]  /*6000*/  IMAD.WIDE.U32 R10, P1, R5, UR5, R10 ;  /* 0x00000005050a7c25 */ /* 0x000fc8000f82000a */
[----:B------:R-:W-:-:S04]  /*6010*/  IMAD.WIDE.U32 R4, R5, UR4, RZ ;  /* 0x0000000405047c25 */ /* 0x000fc8000f8e00ff */
[----:B------:R-:W-:Y:S01]  /*6020*/  IMAD.MOV.U32 R4, RZ, RZ, R11 ;  /* 0x000000ffff047224 */ /* 0x000fe200078e000b */
[----:B------:R-:W-:Y:S01]  /*6030*/  IADD3 RZ, P3, R5, R10, RZ ;  /* 0x0000000a05ff7210 */ /* 0x000fe20007f7e0ff */
[----:B------:R-:W-:-:S04]  /*6040*/  IMAD.X R5, RZ, RZ, RZ, P1 ;  /* 0x000000ffff057224 */ /* 0x000fc800008e06ff */
[----:B------:R-:W-:-:S08]  /*6050*/  IMAD.WIDE.U32.X R4, R19, UR5, R4, P3 ;  /* 0x0000000513047c25 */ /* 0x000fd000098e0404 */
.L_x_117:
[--C-:B------:R-:W-:Y:S01]  /*6060*/  SHF.R.U64 R16, R4, UR7, R5.reuse ;  /* 0x0000000704107c19 */ /* 0x100fe20008001205 */
[----:B------:R-:W0:Y:S01]  /*6070*/  F2I.U32.TRUNC.NTZ R20, R20 ;  /* 0x0000001400147305 */ /* 0x000e22000020f000 */
[----:B------:R-:W-:Y:S01]  /*6080*/  SHF.R.U32.HI R4, RZ, UR7, R5 ;  /* 0x00000007ff047c19 */ /* 0x000fe20008011605 */
[----:B------:R-:W-:Y:S01]  /*6090*/  ULDC.64 UR4, c[0x0][0x620] ;  /* 0x0001880000047ab9 */ /* 0x000fe20000000a00 */
[----:B------:R-:W-:Y:S01]  /*60a0*/  IADD3 R11, P1, RZ, -R16, RZ ;  /* 0x80000010ff0b7210 */ /* 0x000fe20007f3e0ff */
[----:B------:R-:W-:Y:S01]  /*60b0*/  ULDC.64 UR6, c[0x0][0x640] ;  /* 0x0001900000067ab9 */ /* 0x000fe20000000a00 */
[----:B------:R-:W2:Y:S03]  /*60c0*/  LDC R21, c[0x0][0x148] ;  /* 0x00005200ff157b82 */ /* 0x000ea60000000800 */
[----:B------:R-:W-:Y:S01]  /*60d0*/  IMAD.X R4, RZ, RZ, ~R4, P1 ;  /* 0x000000ffff047224 */ /* 0x000fe200008e0e04 */
[----:B------:R-:W-:-:S03]  /*60e0*/  ISETP.NE.U32.AND P1, PT, RZ, UR6, PT ;  /* 0x00000006ff007c0c */ /* 0x000fc6000bf25070 */
[----:B------:R-:W-:Y:S01]  /*60f0*/  IMAD R10, R4, UR4, RZ ;  /* 0x00000004040a7c24 */ /* 0x000fe2000f8e02ff */
[----:B------:R-:W-:Y:S01]  /*6100*/  ISETP.NE.AND.EX P1, PT, RZ, UR7, PT, P1 ;  /* 0x00000007ff007c0c */ /* 0x000fe2000bf25310 */
[----:B------:R-:W-:Y:S01]  /*6110*/  IMAD.WIDE.U32 R4, R11, UR4, R2 ;  /* 0x000000040b047c25 */ /* 0x000fe2000f8e0002 */
[----:B------:R-:W-:-:S03]  /*6120*/  ULDC UR4, c[0x0][0x618] ;  /* 0x0001860000047ab9 */ /* 0x000fc60000000800 */
[----:B------:R-:W-:Y:S01]  /*6130*/  IMAD R11, R11, UR5, R10 ;  /* 0x000000050b0b7c24 */ /* 0x000fe2000f8e020a */
[----:B------:R-:W-:Y:S01]  /*6140*/  ULDC UR5, c[0x0][0x154] ;  /* 0x0000550000057ab9 */ /* 0x000fe20000000800 */
[----:B0-----:R-:W-:Y:S02]  /*6150*/  IMAD.MOV R10, RZ, RZ, -R20 ;  /* 0x000000ffff0a7224 */ /* 0x001fe400078e0a14 */
[----:B------:R-:W-:Y:S02]  /*6160*/  IMAD.IADD R5, R5, 0x1, R11 ;  /* 0x0000000105057824 */ /* 0x000fe400078e020b */
[----:B-1----:R-:W-:Y:S01]  /*6170*/  IMAD R17, R18, R10, R17 ;  /* 0x0000000a12117224 */ /* 0x002fe200078e0211 */
[----:B------:R-:W-:Y:S02]  /*6180*/  I2FP.F32.U32 R10, R6 ;  /* 0x00000006000a7245 */ /* 0x000fe40000201000 */
[--C-:B------:R-:W-:Y:S02]  /*6190*/  SHF.R.U64 R18, R4, UR4, R5.reuse ;  /* 0x0000000404127c19 */ /* 0x100fe40008001205 */
[----:B------:R-:W-:Y:S01]  /*61a0*/  SHF.R.U32.HI R5, RZ, UR4, R5 ;  /* 0x00000004ff057c19 */ /* 0x000fe20008011605 */
[----:B------:R-:W-:Y:S01]  /*61b0*/  FMUL R10, R10, UR5 ;  /* 0x000000050a0a7c20 */ /* 0x000fe20008400000 */
[----:B------:R-:W-:-:S02]  /*61c0*/  ULDC UR4, c[0x0][0x608] ;  /* 0x0001820000047ab9 */ /* 0x000fc40000000800 */
[--C-:B------:R-:W-:Y:S01]  /*61d0*/  SHF.R.U64 R20, R18, UR4, R5.reuse ;  /* 0x0000000412147c19 */ /* 0x100fe20008001205 */
[----:B------:R0:W1:Y:S01]  /*61e0*/  F2I.U32.TRUNC.NTZ R22, R10 ;  /* 0x0000000a00167305 */ /* 0x000062000020f000 */
[----:B------:R-:W-:Y:S01]  /*61f0*/  SHF.R.U32.HI R5, RZ, UR4, R5 ;  /* 0x00000004ff057c19 */ /* 0x000fe20008011605 */
[----:B------:R-:W-:-:S03]  /*6200*/  ULDC UR4, c[0x0][0x658] ;  /* 0x0001960000047ab9 */ /* 0x000fc60000000800 */
[--C-:B------:R-:W-:Y:S02]  /*6210*/  SHF.R.U64 R19, R20, UR4, R5.reuse ;  /* 0x0000000414137c19 */ /* 0x100fe40008001205 */
[----:B------:R-:W-:-:S03]  /*6220*/  SHF.R.U32.HI R23, RZ, UR4, R5 ;  /* 0x00000004ff177c19 */ /* 0x000fc60008011605 */
[----:B------:R-:W-:Y:S02]  /*6230*/  IMAD.MOV.U32 R4, RZ, RZ, R19 ;  /* 0x000000ffff047224 */ /* 0x000fe400078e0013 */
[----:B------:R-:W-:Y:S01]  /*6240*/  IMAD.MOV.U32 R5, RZ, RZ, R23 ;  /* 0x000000ffff057224 */ /* 0x000fe200078e0017 */
[----:B0-----:R-:W-:Y:S06]  /*6250*/  @!P1 BRA `(.L_x_118) ;  /* 0x0000000000289947 */ /* 0x001fec0003800000 */
        /* <DEDUP_REMOVED lines=10> */
.L_x_118:
[----:B------:R-:W-:Y:S01]  /*6300*/  ULDC UR4, c[0x0][0x648] ;  /* 0x0001920000047ab9 */ /* 0x000fe20000000800 */
[----:B-1----:R-:W-:Y:S01]  /*6310*/  IMAD.MOV R22, RZ, RZ, -R22 ;  /* 0x000000ffff167224 */ /* 0x002fe200078e0a16 */
[----:B------:R-:W-:Y:S01]  /*6320*/  SHF.R.U64 R5, R4, UR4, R5 ;  /* 0x0000000404057c19 */ /* 0x000fe20008001205 */
[----:B------:R-:W-:Y:S01]  /*6330*/  ULDC UR4, c[0x0][0x638] ;  /* 0x00018e0000047ab9 */ /* 0x000fe20000000800 */
[----:B------:R-:W-:Y:S01]  /*6340*/  LOP3.LUT R4, R20, UR17, RZ, 0xc0, !PT ;  /* 0x0000001114047c12 */ /* 0x000fe2000f8ec0ff */
[----:B--2---:R-:W-:Y:S01]  /*6350*/  @P4 IMAD R17, R21, R22, R6 ;  /* 0x0000001615114224 */ /* 0x004fe200078e0206 */
[----:B------:R-:W-:Y:S01]  /*6360*/  LOP3.LUT R18, R18, UR16, RZ, 0xc0, !PT ;  /* 0x0000001012127c12 */ /* 0x000fe2000f8ec0ff */
[----:B------:R-:W-:Y:S01]  /*6370*/  IMAD.MOV R6, RZ, RZ, -R5 ;  /* 0x000000ffff067224 */ /* 0x000fe200078e0a05 */
[----:B------:R-:W-:Y:S01]  /*6380*/  ULDC UR5, c[0x0][0x610] ;  /* 0x0001840000057ab9 */ /* 0x000fe20000000800 */
[----:B------:R-:W-:Y:S02]  /*6390*/  IMAD R4, R5, UR18, R4 ;  /* 0x0000001205047c24 */ /* 0x000fe4000f8e0204 */
[----:B------:R-:W-:Y:S01]  /*63a0*/  IMAD R19, R6, UR4, R19 ;  /* 0x0000000406137c24 */ /* 0x000fe2000f8e0213 */
[----:B------:R-:W-:Y:S01]  /*63b0*/  ULDC UR4, c[0x0][0x600] ;  /* 0x0001800000047ab9 */ /* 0x000fe20000000800 */
[----:B------:R-:W-:-:S02]  /*63c0*/  IMAD R17, R4, UR5, R17 ;  /* 0x0000000504117c24 */ /* 0x000fc4000f8e0211 */
[----:B------:R-:W-:Y:S02]  /*63d0*/  IMAD R6, R19, UR4, R18 ;  /* 0x0000000413067c24 */ /* 0x000fe4000f8e0212 */
[----:B------:R-:W-:Y:S02]  /*63e0*/  IMAD.MOV.U32 R10, RZ, RZ, 0x1 ;  /* 0x00000001ff0a7424 */ /* 0x000fe400078e00ff */
[----:B------:R-:W-:Y:S01]  /*63f0*/  IMAD.MOV.U32 R5, RZ, RZ, R16 ;  /* 0x000000ffff057224 */ /* 0x000fe200078e0010 */
[----:B------:R-:W-:Y:S02]  /*6400*/  SEL R4, R6, R17, !P4 ;  /* 0x0000001106047207 */ /* 0x000fe40006000000 */
[----:B------:R-:W-:-:S07]  /*6410*/  SEL R6, R17, R6, !P4 ;  /* 0x0000000611067207 */ /* 0x000fce0006000000 */
.L_x_116:
[----:B------:R-:W-:Y:S05]  /*6420*/  BSYNC B1 ;  /* 0x0000000000017941 */ /* 0x000fea0003800000 */
.L_x_115:
[----:B------:R-:W-:-:S13]  /*6430*/  LOP3.LUT P1, RZ, R10, 0xff, RZ, 0xc0, !PT ;  /* 0x000000ff0aff7812 */ /* 0x000fda000782c0ff */
[----:B------:R-:W-:Y:S05]  /*6440*/  @P1 BRA `(.L_x_119) ;  /* 0xfffffff400481947 */ /* 0x000fea000383ffff */
[----:B------:R-:W-:Y:S05]  /*6450*/  BSYNC B0 ;  /* 0x0000000000007941 */ /* 0x000fea0003800000 */
.L_x_107:
[----:B------:R-:W-:-:S03]  /*6460*/  UMOV UR4, 0xffffffff ;  /* 0xffffffff00047882 */ /* 0x000fc60000000000 */
[----:B------:R-:W-:Y:S05]  /*6470*/  BRA.DIV UR4, `(.L_x_120) ;  /* 0x0000000a04b47947 */ /* 0x000fea000b800000 */
[----:B------:R-:W-:-:S13]  /*6480*/  ELECT P0, URZ, PT ;  /* 0x00000000003f782f */ /* 0x000fda0003800000 */
.L_x_146:
[----:B------:R-:W-:Y:S04]  /*6490*/  BSSY B0, `(.L_x_121) ;  /* 0x0000085000007945 */ /* 0x000fe80003800000 */
[----:B------:R-:W-:Y:S05]  /*64a0*/  @!P0 BRA `(.L_x_122) ;  /* 0x00000008000c8947 */ /* 0x000fea0003800000 */
[----:B------:R-:W-:-:S04]  /*64b0*/  LOP3.LUT R7, R7, 0x2, RZ, 0xfc, !PT ;  /* 0x0000000207077812 */ /* 0x000fc800078efcff */
[----:B------:R-:W-:-:S13]  /*64c0*/  ISETP.NE.AND P0, PT, R7, 0x3, PT ;  /* 0x000000030700780c */ /* 0x000fda0003f05270 */
[----:B------:R-:W-:Y:S05]  /*64d0*/  @!P0 BRA `(.L_x_123) ;  /* 0x0000000000048947 */ /* 0x000fea0003800000 */
[----:B------:R-:W-:Y:S01]  /*64e0*/  BPT.TRAP 0x1 ;  /* 0x000000040000795c */ /* 0x000fe20000300000 */
.L_x_123:
[----:B------:R-:W0:Y:S01]  /*64f0*/  S2R R3, SR_CgaCtaId ;  /* 0x0000000000037919 */ /* 0x000e220000008800 */
[----:B------:R-:W-:Y:S02]  /*6500*/  MOV R0, 0x400 ;  /* 0x0000040000007802 */ /* 0x000fe40000000f00 */
[----:B------:R-:W-:Y:S02]  /*6510*/  SHF.L.U32 R2, R12, 0x1f, RZ ;  /* 0x0000001f0c027819 */ /* 0x000fe400000006ff */
[----:B0-----:R-:W-:-:S05]  /*6520*/  LEA R0, R3, R0, 0x18 ;  /* 0x0000000003007211 */ /* 0x001fca00078ec0ff */
[----:B------:R-:W-:-:S04]  /*6530*/  VIADD R0, R0, 0x70 ;  /* 0x0000007000007836 */ /* 0x000fc80000000000 */
[C---:B------:R-:W-:Y:S02]  /*6540*/  IMAD R5, R15.reuse, 0x8, R0 ;  /* 0x000000080f057824 */ /* 0x040fe400078e0200 */
[----:B------:R-:W-:Y:S02]  /*6550*/  VIADD R15, R15, 0x1 ;  /* 0x000000010f0f7836 */ /* 0x000fe40000000000 */
[----:B------:R-:W0:Y:S03]  /*6560*/  SYNCS.PHASECHK.TRANS64.TRYWAIT P0, [R5+URZ], R2 ;  /* 0x00000002050075a7 */ /* 0x000e26000800017f */
[----:B------:R-:W-:-:S04]  /*6570*/  ISETP.NE.AND P1, PT, R15, 0xe, PT ;  /* 0x0000000e0f00780c */ /* 0x000fc80003f25270 */
[----:B------:R-:W-:Y:S02]  /*6580*/  SEL R3, RZ, 0x1, P1 ;  /* 0x00000001ff037807 */ /* 0x000fe40000800000 */
[----:B------:R-:W-:Y:S02]  /*6590*/  SEL R15, R15, RZ, P1 ;  /* 0x000000ff0f0f7207 */ /* 0x000fe40000800000 */
[----:B------:R-:W-:-:S03]  /*65a0*/  LOP3.LUT R12, R12, R3, RZ, 0x3c, !PT ;  /* 0x000000030c0c7212 */ /* 0x000fc600078e3cff */
[----:B------:R-:W-:Y:S01]  /*65b0*/  IMAD R7, R15, 0x8, R0 ;  /* 0x000000080f077824 */ /* 0x000fe200078e0200 */
[----:B------:R-:W-:Y:S01]  /*65c0*/  SHF.L.U32 R4, R12, 0x1f, RZ ;  /* 0x0000001f0c047819 */ /* 0x000fe200000006ff */
[----:B0-----:R-:W-:Y:S06]  /*65d0*/  @!P0 BRA `(.L_x_124) ;  /* 0x0000000800808947 */ /* 0x001fec0003800000 */
.L_x_147:
[----:B------:R-:W1:Y:S01]  /*65e0*/  SYNCS.PHASECHK.TRANS64.TRYWAIT P0, [R7+URZ], R4 ;  /* 0x00000004070075a7 */ /* 0x000e62000800017f */
[----:B0-----:R-:W-:-:S05]  /*65f0*/  VIADD R2, R15, 0x1 ;  /* 0x000000010f027836 */ /* 0x001fca0000000000 */
[----:B------:R-:W-:-:S04]  /*6600*/  ISETP.NE.AND P1, PT, R2, 0xe, PT ;  /* 0x0000000e0200780c */ /* 0x000fc80003f25270 */
[----:B------:R-:W-:Y:S02]  /*6610*/  SEL R3, RZ, 0x1, P1 ;  /* 0x00000001ff037807 */ /* 0x000fe40000800000 */
[----:B------:R-:W-:Y:S02]  /*6620*/  SEL R9, R2, RZ, P1 ;  /* 0x000000ff02097207 */ /* 0x000fe40000800000 */
[----:B------:R-:W-:-:S03]  /*6630*/  LOP3.LUT R12, R12, R3, RZ, 0x3c, !PT ;  /* 0x000000030c0c7212 */ /* 0x000fc600078e3cff */
[----:B------:R-:W-:Y:S01]  /*6640*/  IMAD R6, R9, 0x8, R0 ;  /* 0x0000000809067824 */ /* 0x000fe200078e0200 */
[----:B------:R-:W-:Y:S01]  /*6650*/  SHF.L.U32 R5, R12, 0x1f, RZ ;  /* 0x0000001f0c057819 */ /* 0x000fe200000006ff */
[----:B-1----:R-:W-:Y:S06]  /*6660*/  @!P0 BRA `(.L_x_125) ;  /* 0x0000000800708947 */ /* 0x002fec0003800000 */
.L_x_148:
[----:B------:R-:W1:Y:S01]  /*6670*/  SYNCS.PHASECHK.TRANS64.TRYWAIT P0, [R6+URZ], R5 ;  /* 0x00000005060075a7 */ /* 0x000e62000800017f */
[----:B------:R-:W-:-:S05]  /*6680*/  VIADD R2, R9, 0x1 ;  /* 0x0000000109027836 */ /* 0x000fca0000000000 */
[----:B------:R-:W-:-:S04]  /*6690*/  ISETP.NE.AND P1, PT, R2, 0xe, PT ;  /* 0x0000000e0200780c */ /* 0x000fc80003f25270 */
[----:B------:R-:W-:Y:S02]  /*66a0*/  SEL R3, RZ, 0x1, P1 ;  /* 0x00000001ff037807 */ /* 0x000fe40000800000 */
[----:B0-----:R-:W-:Y:S02]  /*66b0*/  SEL R7, R2, RZ, P1 ;  /* 0x000000ff02077207 */ /* 0x001fe40000800000 */
[----:B------:R-:W-:-:S03]  /*66c0*/  LOP3.LUT R12, R12, R3, RZ, 0x3c, !PT ;  /* 0x000000030c0c7212 */ /* 0x000fc600078e3cff */
[----:B------:R-:W-:Y:S01]  /*66d0*/  IMAD R9, R7, 0x8, R0 ;  /* 0x0000000807097824 */ /* 0x000fe200078e0200 */
[----:B------:R-:W-:Y:S01]  /*66e0*/  SHF.L.U32 R4, R12, 0x1f, RZ ;  /* 0x0000001f0c047819 */ /* 0x000fe200000006ff */
[----:B-1----:R-:W-:Y:S06]  /*66f0*/  @!P0 BRA `(.L_x_126) ;  /* 0x0000000800608947 */ /* 0x002fec0003800000 */
.L_x_149:
[----:B------:R-:W1:Y:S01]  /*6700*/  SYNCS.PHASECHK.TRANS64.TRYWAIT P0, [R9+URZ], R4 ;  /* 0x00000004090075a7 */ /* 0x000e62000800017f */
[----:B------:R-:W-:-:S05]  /*6710*/  VIADD R2, R7, 0x1 ;  /* 0x0000000107027836 */ /* 0x000fca0000000000 */
[----:B------:R-:W-:-:S04]  /*6720*/  ISETP.NE.AND P1, PT, R2, 0xe, PT ;  /* 0x0000000e0200780c */ /* 0x000fc80003f25270 */
[----:B------:R-:W-:Y:S02]  /*6730*/  SEL R3, RZ, 0x1, P1 ;  /* 0x00000001ff037807 */ /* 0x000fe40000800000 */
[----:B------:R-:W-:Y:S02]  /*6740*/  SEL R7, R2, RZ, P1 ;  /* 0x000000ff02077207 */ /* 0x000fe40000800000 */
[----:B------:R-:W-:-:S03]  /*6750*/  LOP3.LUT R12, R12, R3, RZ, 0x3c, !PT ;  /* 0x000000030c0c7212 */ /* 0x000fc600078e3cff */
[----:B0-----:R-:W-:Y:S01]  /*6760*/  IMAD R6, R7, 0x8, R0 ;  /* 0x0000000807067824 */ /* 0x001fe200078e0200 */
[----:B------:R-:W-:Y:S01]  /*6770*/  SHF.L.U32 R5, R12, 0x1f, RZ ;  /* 0x0000001f0c057819 */ /* 0x000fe200000006ff */
[----:B-1----:R-:W-:Y:S06]  /*6780*/  @!P0 BRA `(.L_x_127) ;  /* 0x0000000800508947 */ /* 0x002fec0003800000 */
.L_x_150:
        /* <DEDUP_REMOVED lines=9> */
.L_x_151:
        /* <DEDUP_REMOVED lines=9> */
.L_x_152:
        /* <DEDUP_REMOVED lines=9> */
.L_x_153:
        /* <DEDUP_REMOVED lines=9> */
.L_x_154:
        /* <DEDUP_REMOVED lines=9> */
.L_x_155:
        /* <DEDUP_REMOVED lines=9> */
.L_x_156:
        /* <DEDUP_REMOVED lines=9> */
.L_x_157:
        /* <DEDUP_REMOVED lines=9> */
.L_x_158:
[----:B------:R-:W1:Y:S01]  /*6c10*/  SYNCS.PHASECHK.TRANS64.TRYWAIT P0, [R6+URZ], R5 ;  /* 0x00000005060075a7 */ /* 0x000e62000800017f */
[----:B------:R-:W-:-:S05]  /*6c20*/  VIADD R2, R7, 0x1 ;  /* 0x0000000107027836 */ /* 0x000fca0000000000 */
[----:B------:R-:W-:-:S04]  /*6c30*/  ISETP.NE.AND P1, PT, R2, 0xe, PT ;  /* 0x0000000e0200780c */ /* 0x000fc80003f25270 */
[----:B0-----:R-:W-:Y:S02]  /*6c40*/  SEL R4, RZ, 0x1, P1 ;  /* 0x00000001ff047807 */ /* 0x001fe40000800000 */
[----:B------:R-:W-:Y:S02]  /*6c50*/  SEL R3, R2, RZ, P1 ;  /* 0x000000ff02037207 */ /* 0x000fe40000800000 */
[----:B------:R-:W-:Y:S01]  /*6c60*/  LOP3.LUT R4, R11, R4, RZ, 0x3c, !PT ;  /* 0x000000040b047212 */ /* 0x000fe200078e3cff */
[----:B-1----:R-:W-:Y:S06]  /*6c70*/  @!P0 BRA `(.L_x_136) ;  /* 0x0000000400c88947 */ /* 0x002fec0003800000 */
.L_x_159:
[----:B------:R-:W-:Y:S01]  /*6c80*/  IMAD R3, R3, 0x8, R0 ;  /* 0x0000000803037824 */ /* 0x000fe200078e0200 */
[----:B------:R-:W-:-:S07]  /*6c90*/  SHF.L.U32 R0, R4, 0x1f, RZ ;  /* 0x0000001f04007819 */ /* 0x000fce00000006ff */
.L_x_137:
[----:B-1----:R1:W2:Y:S02]  /*6ca0*/  SYNCS.PHASECHK.TRANS64.TRYWAIT P0, [R3+URZ], R0 ;  /* 0x00000000030075a7 */ /* 0x0022a4000800017f */
[----:B--2---:R-:W-:Y:S05]  /*6cb0*/  @!P0 NANOSLEEP.SYNCS 0x989680 ;  /* 0x009896800000895d */ /* 0x004fea0003900000 */
[----:B------:R-:W2:Y:S02]  /*6cc0*/  @!P0 SYNCS.PHASECHK.TRANS64 P0, [R3+URZ], R0 ;  /* 0x00000000030085a7 */ /* 0x000ea4000800007f */
[----:B--2---:R-:W-:Y:S05]  /*6cd0*/  @!P0 BRA `(.L_x_137) ;  /* 0xfffffffc00f08947 */ /* 0x004fea000383ffff */
.L_x_122:
[----:B------:R-:W-:Y:S05]  /*6ce0*/  BSYNC B0 ;  /* 0x0000000000007941 */ /* 0x000fea0003800000 */
.L_x_121:
[----:B------:R-:W-:Y:S05]  /*6cf0*/  EXIT ;  /* 0x000000000000794d */ /* 0x000fea0003800000 */
.L_x_16:
[----:B0-----:R-:W-:-:S04]  /*6d00*/  IMAD.U32 R15, RZ, RZ, UR11 ;  /* 0x0000000bff0f7e24 */ /* 0x001fc8000f8e00ff */
[----:B------:R0:W1:Y:S03]  /*6d10*/  SYNCS.PHASECHK.TRANS64.TRYWAIT P0, [R15+URZ+-0x8], R14 ;  /* 0xfffff80e0f0075a7 */ /* 0x000066000800017f */
[----:B-1----:R-:W-:Y:S05]  /*6d20*/  @!P0 NANOSLEEP.SYNCS 0x989680 ;  /* 0x009896800000895d */ /* 0x002fea0003900000 */
[----:B------:R-:W1:Y:S02]  /*6d30*/  @!P0 SYNCS.PHASECHK.TRANS64 P0, [R15+URZ+-0x8], R14 ;  /* 0xfffff80e0f0085a7 */ /* 0x000e64000800007f */
[----:B-1----:R-:W-:Y:S05]  /*6d40*/  @!P0 BRA `(.L_x_16) ;  /* 0xfffffffc00ec8947 */ /* 0x002fea000383ffff */
[----:B------:R-:W-:Y:S05]  /*6d50*/  BRA `(.L_x_138) ;  /* 0xffffffa8003c7947 */ /* 0x000fea000383ffff */
.L_x_21:
[----:B-1----:R-:W-:-:S04]  /*6d60*/  IMAD.U32 R15, RZ, RZ, UR6 ;  /* 0x00000006ff0f7e24 */ /* 0x002fc8000f8e00ff */
[----:B------:R1:W2:Y:S03]  /*6d70*/  SYNCS.PHASECHK.TRANS64.TRYWAIT P0, [R15+URZ], R14 ;  /* 0x0000000e0f0075a7 */ /* 0x0002a6000800017f */
[----:B--2---:R-:W-:Y:S05]  /*6d80*/  @!P0 NANOSLEEP.SYNCS 0x989680 ;  /* 0x009896800000895d */ /* 0x004fea0003900000 */
[----:B------:R-:W2:Y:S02]  /*6d90*/  @!P0 SYNCS.PHASECHK.TRANS64 P0, [R15+URZ], R14 ;  /* 0x0000000e0f0085a7 */ /* 0x000ea4000800007f */
[----:B--2---:R-:W-:Y:S05]  /*6da0*/  @!P0 BRA `(.L_x_21) ;  /* 0xfffffffc00ec8947 */ /* 0x004fea000383ffff */
[----:B------:R-:W-:Y:S05]  /*6db0*/  BRA `(.L_x_20) ;  /* 0xffffffa800e47947 */ /* 0x000fea000383ffff */
.L_x_27:
[----:B-1----:R-:W-:-:S04]  /*6dc0*/  IMAD.U32 R16, RZ, RZ, UR16 ;  /* 0x00000010ff107e24 */ /* 0x002fc8000f8e00ff */
[----:B------:R1:W2:Y:S03]  /*6dd0*/  SYNCS.PHASECHK.TRANS64.TRYWAIT P0, [R16+URZ], R15 ;  /* 0x0000000f100075a7 */ /* 0x0002a6000800017f */
[----:B--2---:R-:W-:Y:S05]  /*6de0*/  @!P0 NANOSLEEP.SYNCS 0x989680 ;  /* 0x009896800000895d */ /* 0x004fea0003900000 */
[----:B------:R-:W2:Y:S02]  /*6df0*/  @!P0 SYNCS.PHASECHK.TRANS64 P0, [R16+URZ], R15 ;  /* 0x0000000f100085a7 */ /* 0x000ea4000800007f */
[----:B--2---:R-:W-:Y:S05]  /*6e00*/  @!P0 BRA `(.L_x_27) ;  /* 0xfffffffc00ec8947 */ /* 0x004fea000383ffff */
[----:B------:R-:W-:Y:S05]  /*6e10*/  BRA `(.L_x_26) ;  /* 0xffffffb000687947 */ /* 0x000fea000383ffff */
.L_x_35:
[----:B0-----:R-:W-:-:S04]  /*6e20*/  IMAD.U32 R15, RZ, RZ, UR11 ;  /* 0x0000000bff0f7e24 */ /* 0x001fc8000f8e00ff */
[----:B------:R0:W1:Y:S03]  /*6e30*/  SYNCS.PHASECHK.TRANS64.TRYWAIT P0, [R15+URZ+0x8], R14 ;  /* 0x0000080e0f0075a7 */ /* 0x000066000800017f */
[----:B-1----:R-:W-:Y:S05]  /*6e40*/  @!P0 NANOSLEEP.SYNCS 0x989680 ;  /* 0x009896800000895d */ /* 0x002fea0003900000 */
[----:B------:R-:W1:Y:S02]  /*6e50*/  @!P0 SYNCS.PHASECHK.TRANS64 P0, [R15+URZ+0x8], R14 ;  /* 0x0000080e0f0085a7 */ /* 0x000e64000800007f */
[----:B-1----:R-:W-:Y:S05]  /*6e60*/  @!P0 BRA `(.L_x_35) ;  /* 0xfffffffc00ec8947 */ /* 0x002fea000383ffff */
[----:B------:R-:W-:Y:S05]  /*6e70*/  BRA `(.L_x_139) ;  /* 0xffffffb800d87947 */ /* 0x000fea000383ffff */
.L_x_108:
[----:B------:R-:W-:Y:S01]  /*6e80*/  BSSY B1, `(.L_x_140) ;  /* 0x0000006000017945 */ /* 0x000fe20003800000 */
[----:B------:R-:W-:-:S07]  /*6e90*/  IMAD.MOV.U32 R10, RZ, RZ, -0x1 ;  /* 0xffffffffff0a7424 */ /* 0x000fce00078e00ff */
[----:B------:R-:W-:Y:S05]  /*6ea0*/  WARPSYNC.COLLECTIVE R10, `(.L_x_141) ;  /* 0x000000000a0c7348 */ /* 0x000fea0003c00000 */
[----:B------:R-:W-:Y:S02]  /*6eb0*/  ELECT P1, UR62, PT ;  /* 0x00000000003e782f */ /* 0x000fe40003820000 */
[----:B------:R-:W-:Y:S01]  /*6ec0*/  MOV R10, UR62 ;  /* 0x0000003e000a7c02 */ /* 0x000fe20008000f00 */
[----:B------:R-:W-:Y:S10]  /*6ed0*/  ENDCOLLECTIVE ;  /* 0x000000000000791b */ /* 0x000ff40003800000 */
.L_x_141:
[----:B------:R-:W-:Y:S05]  /*6ee0*/  BSYNC B1 ;  /* 0x0000000000017941 */ /* 0x000fea0003800000 */
.L_x_140:
[----:B------:R-:W-:Y:S05]  /*6ef0*/  BRA `(.L_x_142) ;  /* 0xffffffe800a87947 */ /* 0x000fea000383ffff */
.L_x_111:
[----:B-1----:R1:W2:Y:S02]  /*6f00*/  SYNCS.PHASECHK.TRANS64.TRYWAIT P1, [R19+URZ+0x70], R10 ;  /* 0x0000700a130075a7 */ /* 0x0022a4000802017f */
[----:B--2---:R-:W-:Y:S05]  /*6f10*/  @!P1 NANOSLEEP.SYNCS 0x989680 ;  /* 0x009896800000995d */ /* 0x004fea0003900000 */
[----:B------:R-:W2:Y:S02]  /*6f20*/  @!P1 SYNCS.PHASECHK.TRANS64 P1, [R19+URZ+0x70], R10 ;  /* 0x0000700a130095a7 */ /* 0x000ea4000802007f */
[----:B--2---:R-:W-:Y:S05]  /*6f30*/  @!P1 BRA `(.L_x_111) ;  /* 0xfffffffc00f09947 */ /* 0x004fea000383ffff */
[----:B------:R-:W-:Y:S05]  /*6f40*/  BRA `(.L_x_143) ;  /* 0xffffffe800dc7947 */ /* 0x000fea000383ffff */
.L_x_120:
[----:B------:R-:W-:Y:S01]  /*6f50*/  BSSY B0, `(.L_x_144) ;  /* 0x0000006000007945 */ /* 0x000fe20003800000 */
[----:B------:R-:W-:-:S07]  /*6f60*/  IMAD.MOV.U32 R10, RZ, RZ, -0x1 ;  /* 0xffffffffff0a7424 */ /* 0x000fce00078e00ff */
[----:B------:R-:W-:Y:S05]  /*6f70*/  WARPSYNC.COLLECTIVE R10, `(.L_x_145) ;  /* 0x000000000a0c7348 */ /* 0x000fea0003c00000 */
[----:B------:R-:W-:Y:S02]  /*6f80*/  ELECT P1, UR62, PT ;  /* 0x00000000003e782f */ /* 0x000fe40003820000 */
[----:B------:R-:W-:Y:S01]  /*6f90*/  MOV R10, UR62 ;  /* 0x0000003e000a7c02 */ /* 0x000fe20008000f00 */
[----:B------:R-:W-:Y:S10]  /*6fa0*/  ENDCOLLECTIVE ;  /* 0x000000000000791b */ /* 0x000ff40003800000 */
.L_x_145:
[----:B------:R-:W-:Y:S05]  /*6fb0*/  BSYNC B0 ;  /* 0x0000000000007941 */ /* 0x000fea0003800000 */
.L_x_144:
[----:B------:R-:W-:Y:S01]  /*6fc0*/  PLOP3.LUT P0, PT, P1, PT, PT, 0x80, 0x0 ;  /* 0x000000000000781c */ /* 0x000fe20000f0f070 */
[----:B------:R-:W-:-:S12]  /*6fd0*/  BRA `(.L_x_146) ;  /* 0xfffffff4002c7947 */ /* 0x000fd8000383ffff */
.L_x_124:
[----:B0-----:R0:W1:Y:S02]  /*6fe0*/  SYNCS.PHASECHK.TRANS64.TRYWAIT P0, [R5+URZ], R2 ;  /* 0x00000002050075a7 */ /* 0x001064000800017f */
[----:B-1----:R-:W-:Y:S05]  /*6ff0*/  @!P0 NANOSLEEP.SYNCS 0x989680 ;  /* 0x009896800000895d */ /* 0x002fea0003900000 */
[----:B------:R-:W1:Y:S02]  /*7000*/  @!P0 SYNCS.PHASECHK.TRANS64 P0, [R5+URZ], R2 ;  /* 0x00000002050085a7 */ /* 0x000e64000800007f */
[----:B-1----:R-:W-:Y:S05]  /*7010*/  @!P0 BRA `(.L_x_124) ;  /* 0xfffffffc00f08947 */ /* 0x002fea000383ffff */
[----:B------:R-:W-:Y:S05]  /*7020*/  BRA `(.L_x_147) ;  /* 0xfffffff4006c7947 */ /* 0x000fea000383ffff */
.L_x_125:
[----:B0-----:R0:W1:Y:S02]  /*7030*/  SYNCS.PHASECHK.TRANS64.TRYWAIT P0, [R7+URZ], R4 ;  /* 0x00000004070075a7 */ /* 0x001064000800017f */
[----:B-1----:R-:W-:Y:S05]  /*7040*/  @!P0 NANOSLEEP.SYNCS 0x989680 ;  /* 0x009896800000895d */ /* 0x002fea0003900000 */
[----:B------:R-:W1:Y:S02]  /*7050*/  @!P0 SYNCS.PHASECHK.TRANS64 P0, [R7+URZ], R4 ;  /* 0x00000004070085a7 */ /* 0x000e64000800007f */
[----:B-1----:R-:W-:Y:S05]  /*7060*/  @!P0 BRA `(.L_x_125) ;  /* 0xfffffffc00f08947 */ /* 0x002fea000383ffff */
[----:B------:R-:W-:Y:S05]  /*7070*/  BRA `(.L_x_148) ;  /* 0xfffffff4007c7947 */ /* 0x000fea000383ffff */
.L_x_126:
[----:B0-----:R0:W1:Y:S02]  /*7080*/  SYNCS.PHASECHK.TRANS64.TRYWAIT P0, [R6+URZ], R5 ;  /* 0x00000005060075a7 */ /* 0x001064000800017f */
[----:B-1----:R-:W-:Y:S05]  /*7090*/  @!P0 NANOSLEEP.SYNCS 0x989680 ;  /* 0x009896800000895d */ /* 0x002fea0003900000 */
[----:B------:R-:W1:Y:S02]  /*70a0*/  @!P0 SYNCS.PHASECHK.TRANS64 P0, [R6+URZ], R5 ;  /* 0x00000005060085a7 */ /* 0x000e64000800007f */
[----:B-1----:R-:W-:Y:S05]  /*70b0*/  @!P0 BRA `(.L_x_126) ;  /* 0xfffffffc00f08947 */ /* 0x002fea000383ffff */
[----:B------:R-:W-:Y:S05]  /*70c0*/  BRA `(.L_x_149) ;  /* 0xfffffff4008c7947 */ /* 0x000fea000383ffff */
.L_x_127:
[----:B0-----:R0:W1:Y:S02]  /*70d0*/  SYNCS.PHASECHK.TRANS64.TRYWAIT P0, [R9+URZ], R4 ;  /* 0x00000004090075a7 */ /* 0x001064000800017f */
[----:B-1----:R-:W-:Y:S05]  /*70e0*/  @!P0 NANOSLEEP.SYNCS 0x989680 ;  /* 0x009896800000895d */ /* 0x002fea0003900000 */
[----:B------:R-:W1:Y:S02]  /*70f0*/  @!P0 SYNCS.PHASECHK.TRANS64 P0, [R9+URZ], R4 ;  /* 0x00000004090085a7 */ /* 0x000e64000800007f */
[----:B-1----:R-:W-:Y:S05]  /*7100*/  @!P0 BRA `(.L_x_127) ;  /* 0xfffffffc00f08947 */ /* 0x002fea000383ffff */
[----:B------:R-:W-:Y:S05]  /*7110*/  BRA `(.L_x_150) ;  /* 0xfffffff4009c7947 */ /* 0x000fea000383ffff */
.L_x_128:
[----:B0-----:R0:W1:Y:S02]  /*7120*/  SYNCS.PHASECHK.TRANS64.TRYWAIT P0, [R6+URZ], R5 ;  /* 0x00000005060075a7 */ /* 0x001064000800017f */
[----:B-1----:R-:W-:Y:S05]  /*7130*/  @!P0 NANOSLEEP.SYNCS 0x989680 ;  /* 0x009896800000895d */ /* 0x002fea0003900000 */
[----:B------:R-:W1:Y:S02]  /*7140*/  @!P0 SYNCS.PHASECHK.TRANS64 P0, [R6+URZ], R5 ;  /* 0x00000005060085a7 */ /* 0x000e64000800007f */
[----:B-1----:R-:W-:Y:S05]  /*7150*/  @!P0 BRA `(.L_x_128) ;  /* 0xfffffffc00f08947 */ /* 0x002fea000383ffff */
[----:B------:R-:W-:Y:S05]  /*7160*/  BRA `(.L_x_151) ;  /* 0xfffffff400ac7947 */ /* 0x000fea000383ffff */
.L_x_129:
[----:B0-----:R0:W1:Y:S02]  /*7170*/  SYNCS.PHASECHK.TRANS64.TRYWAIT P0, [R9+URZ], R4 ;  /* 0x00000004090075a7 */ /* 0x001064000800017f */
[----:B-1----:R-:W-:Y:S05]  /*7180*/  @!P0 NANOSLEEP.SYNCS 0x989680 ;  /* 0x009896800000895d */ /* 0x002fea0003900000 */
[----:B------:R-:W1:Y:S02]  /*7190*/  @!P0 SYNCS.PHASECHK.TRANS64 P0, [R9+URZ], R4 ;  /* 0x00000004090085a7 */ /* 0x000e64000800007f */
[----:B-1----:R-:W-:Y:S05]  /*71a0*/  @!P0 BRA `(.L_x_129) ;  /* 0xfffffffc00f08947 */ /* 0x002fea000383ffff */
[----:B------:R-:W-:Y:S05]  /*71b0*/  BRA `(.L_x_152) ;  /* 0xfffffff400bc7947 */ /* 0x000fea000383ffff */
.L_x_130:
[----:B0-----:R0:W1:Y:S02]  /*71c0*/  SYNCS.PHASECHK.TRANS64.TRYWAIT P0, [R6+URZ], R5 ;  /* 0x00000005060075a7 */ /* 0x001064000800017f */
[----:B-1----:R-:W-:Y:S05]  /*71d0*/  @!P0 NANOSLEEP.SYNCS 0x989680 ;  /* 0x009896800000895d */ /* 0x002fea0003900000 */
[----:B------:R-:W1:Y:S02]  /*71e0*/  @!P0 SYNCS.PHASECHK.TRANS64 P0, [R6+URZ], R5 ;  /* 0x00000005060085a7 */ /* 0x000e64000800007f */
[----:B-1----:R-:W-:Y:S05]  /*71f0*/  @!P0 BRA `(.L_x_130) ;  /* 0xfffffffc00f08947 */ /* 0x002fea000383ffff */
[----:B------:R-:W-:Y:S05]  /*7200*/  BRA `(.L_x_153) ;  /* 0xfffffff400cc7947 */ /* 0x000fea000383ffff */
.L_x_131:
[----:B0-----:R0:W1:Y:S02]  /*7210*/  SYNCS.PHASECHK.TRANS64.TRYWAIT P0, [R9+URZ], R4 ;  /* 0x00000004090075a7 */ /* 0x001064000800017f */
[----:B-1----:R-:W-:Y:S05]  /*7220*/  @!P0 NANOSLEEP.SYNCS 0x989680 ;  /* 0x009896800000895d */ /* 0x002fea0003900000 */
[----:B------:R-:W1:Y:S02]  /*7230*/  @!P0 SYNCS.PHASECHK.TRANS64 P0, [R9+URZ], R4 ;  /* 0x00000004090085a7 */ /* 0x000e64000800007f */
[----:B-1----:R-:W-:Y:S05]  /*7240*/  @!P0 BRA `(.L_x_131) ;  /* 0xfffffffc00f08947 */ /* 0x002fea000383ffff */
[----:B------:R-:W-:Y:S05]  /*7250*/  BRA `(.L_x_154) ;  /* 0xfffffff400dc7947 */ /* 0x000fea000383ffff */
.L_x_132:
[----:B0-----:R0:W1:Y:S02]  /*7260*/  SYNCS.PHASECHK.TRANS64.TRYWAIT P0, [R6+URZ], R5 ;  /* 0x00000005060075a7 */ /* 0x001064000800017f */
[----:B-1----:R-:W-:Y:S05]  /*7270*/  @!P0 NANOSLEEP.SYNCS 0x989680 ;  /* 0x009896800000895d */ /* 0x002fea0003900000 */
[----:B------:R-:W1:Y:S02]  /*7280*/  @!P0 SYNCS.PHASECHK.TRANS64 P0, [R6+URZ], R5 ;  /* 0x00000005060085a7 */ /* 0x000e64000800007f */
[----:B-1----:R-:W-:Y:S05]  /*7290*/  @!P0 BRA `(.L_x_132) ;  /* 0xfffffffc00f08947 */ /* 0x002fea000383ffff */
[----:B------:R-:W-:Y:S05]  /*72a0*/  BRA `(.L_x_155) ;  /* 0xfffffff400ec7947 */ /* 0x000fea000383ffff */
.L_x_133:
[----:B0-----:R0:W1:Y:S02]  /*72b0*/  SYNCS.PHASECHK.TRANS64.TRYWAIT P0, [R9+URZ], R4 ;  /* 0x00000004090075a7 */ /* 0x001064000800017f */
[----:B-1----:R-:W-:Y:S05]  /*72c0*/  @!P0 NANOSLEEP.SYNCS 0x989680 ;  /* 0x009896800000895d */ /* 0x002fea0003900000 */
[----:B------:R-:W1:Y:S02]  /*72d0*/  @!P0 SYNCS.PHASECHK.TRANS64 P0, [R9+URZ], R4 ;  /* 0x00000004090085a7 */ /* 0x000e64000800007f */
[----:B-1----:R-:W-:Y:S05]  /*72e0*/  @!P0 BRA `(.L_x_133) ;  /* 0xfffffffc00f08947 */ /* 0x002fea000383ffff */
[----:B------:R-:W-:Y:S05]  /*72f0*/  BRA `(.L_x_156) ;  /* 0xfffffff400fc7947 */ /* 0x000fea000383ffff */
.L_x_134:
[----:B0-----:R0:W1:Y:S02]  /*7300*/  SYNCS.PHASECHK.TRANS64.TRYWAIT P0, [R6+URZ], R5 ;  /* 0x00000005060075a7 */ /* 0x001064000800017f */
[----:B-1----:R-:W-:Y:S05]  /*7310*/  @!P0 NANOSLEEP.SYNCS 0x989680 ;  /* 0x009896800000895d */ /* 0x002fea0003900000 */
[----:B------:R-:W1:Y:S02]  /*7320*/  @!P0 SYNCS.PHASECHK.TRANS64 P0, [R6+URZ], R5 ;  /* 0x00000005060085a7 */ /* 0x000e64000800007f */
[----:B-1----:R-:W-:Y:S05]  /*7330*/  @!P0 BRA `(.L_x_134) ;  /* 0xfffffffc00f08947 */ /* 0x002fea000383ffff */
[----:B------:R-:W-:Y:S05]  /*7340*/  BRA `(.L_x_157) ;  /* 0xfffffff8000c7947 */ /* 0x000fea000383ffff */
.L_x_135:
[----:B0-----:R0:W1:Y:S02]  /*7350*/  SYNCS.PHASECHK.TRANS64.TRYWAIT P0, [R9+URZ], R4 ;  /* 0x00000004090075a7 */ /* 0x001064000800017f */
[----:B-1----:R-:W-:Y:S05]  /*7360*/  @!P0 NANOSLEEP.SYNCS 0x989680 ;  /* 0x009896800000895d */ /* 0x002fea0003900000 */
[----:B------:R-:W1:Y:S02]  /*7370*/  @!P0 SYNCS.PHASECHK.TRANS64 P0, [R9+URZ], R4 ;  /* 0x00000004090085a7 */ /* 0x000e64000800007f */
[----:B-1----:R-:W-:Y:S05]  /*7380*/  @!P0 BRA `(.L_x_135) ;  /* 0xfffffffc00f08947 */ /* 0x002fea000383ffff */
[----:B------:R-:W-:Y:S05]  /*7390*/  BRA `(.L_x_158) ;  /* 0xfffffff8001c7947 */ /* 0x000fea000383ffff */
.L_x_136:
[----:B0-----:R0:W1:Y:S02]  /*73a0*/  SYNCS.PHASECHK.TRANS64.TRYWAIT P0, [R6+URZ], R5 ;  /* 0x00000005060075a7 */ /* 0x001064000800017f */
[----:B-1----:R-:W-:Y:S05]  /*73b0*/  @!P0 NANOSLEEP.SYNCS 0x989680 ;  /* 0x009896800000895d */ /* 0x002fea0003900000 */
[----:B------:R-:W1:Y:S02]  /*73c0*/  @!P0 SYNCS.PHASECHK.TRANS64 P0, [R6+URZ], R5 ;  /* 0x00000005060085a7 */ /* 0x000e64000800007f */
[----:B-1----:R-:W-:Y:S05]  /*73d0*/  @!P0 BRA `(.L_x_136) ;  /* 0xfffffffc00f08947 */ /* 0x002fea000383ffff */
[----:B------:R-:W-:Y:S05]  /*73e0*/  BRA `(.L_x_159) ;  /* 0xfffffff800247947 */ /* 0x000fea000383ffff */
.L_x_160:
[----:B------:R-:W-:-:S00]  /*73f0*/  BRA `(.L_x_160) ;  /* 0xfffffffc00fc7947 */ /* 0x000fc0000383ffff */
[----:B------:R-:W-:-:S00]  /*7400*/  NOP ;  /* 0x0000000000007918 */ /* 0x000fc00000000000 */
[----:B------:R-:W-:-:S00]  /*7410*/  NOP ;  /* 0x0000000000007918 */ /* 0x000fc00000000000 */
[----:B------:R-:W-:-:S00]  /*7420*/  NOP ;  /* 0x0000000000007918 */ /* 0x000fc00000000000 */
[----:B------:R-:W-:-:S00]  /*7430*/  NOP ;  /* 0x0000000000007918 */ /* 0x000fc00000000000 */
[----:B------:R-:W-:-:S00]  /*7440*/  NOP ;  /* 0x0000000000007918 */ /* 0x000fc00000000000 */
[----:B------:R-:W-:-:S00]  /*7450*/  NOP ;  /* 0x0000000000007918 */ /* 0x000fc00000000000 */
[----:B------:R-:W-:-:S00]  /*7460*/  NOP ;  /* 0x0000000000007918 */ /* 0x000fc00000000000 */
[----:B------:R-:W-:-:S00]  /*7470*/  NOP ;  /* 0x0000000000007918 */ /* 0x000fc00000000000 */
.L_x_161:


//--------------------- .nv.shared._ZN7cutlass13device_kernelINS_4gemm6kernel13GemmUniversalIN4cute5tupleIJiiiiEEENS1_10collective13CollectiveMmaINS1_37MainloopSm90TmaGmmaWarpSpecializedFP8ILi14ENS5_IJNS4_1CILi1EEESB_SB_EEENS1_32KernelTmaWarpSpecializedPingpongEEENS5_IJNSA_ILi64EEESF_NSA_ILi128EEEEEENS_12float_e4m3_tENS5_IJlSB_lEEESI_SJ_NS4_8TiledMMAINS4_8MMA_AtomIJNS4_4SM904GMMA30MMA_64x64x32_F32E4M3E4M3_SS_TNILNSN_7ScaleInE1ELSP_1EEEEEENS4_6LayoutISC_NS5_IJNSA_ILi0EEEST_ST_EEEEENS5_IJNS4_10UnderscoreESW_SW_EEEEENS4_13SM90_TMA_LOADENS4_14ComposedLayoutINS4_7SwizzleILi3ELi4ELi3EEENS4_18smem_ptr_flag_bitsILi8EEENSS_INS5_IJNSA_ILi8EEESG_EEENS5_IJSG_SB_EEEEEEEvNS4_8identityESZ_S19_vS1A_EENS_8epilogue10collective6detail29Sm90TmaWarpSpecializedAdapterINS1D_15DefaultEpilogueISI_SJ_SJ_NS1C_6thread17LinearCombinationISI_Li1EffLNS1H_9ScaleType4KindE0ELNS_15FloatRoundStyleE2ESI_EENS1_15EpilogueDefaultEEEEEvvEEEEvNT_6ParamsE --------------------------
	.section	.nv.shared._ZN7cutlass13device_kernelINS_4gemm6kernel13GemmUniversalIN4cute5tupleIJiiiiEEENS1_10collective13CollectiveMmaINS1_37MainloopSm90TmaGmmaWarpSpecializedFP8ILi14ENS5_IJNS4_1CILi1EEESB_SB_EEENS1_32KernelTmaWarpSpecializedPingpongEEENS5_IJNSA_ILi64EEESF_NSA_ILi128EEEEEENS_12float_e4m3_tENS5_IJlSB_lEEESI_SJ_NS4_8TiledMMAINS4_8MMA_AtomIJNS4_4SM904GMMA30MMA_64x64x32_F32E4M3E4M3_SS_TNILNSN_7ScaleInE1ELSP_1EEEEEENS4_6LayoutISC_NS5_IJNSA_ILi0EEEST_ST_EEEEENS5_IJNS4_10UnderscoreESW_SW_EEEEENS4_13SM90_TMA_LOADENS4_14ComposedLayoutINS4_7SwizzleILi3ELi4ELi3EEENS4_18smem_ptr_flag_bitsILi8EEENSS_INS5_IJNSA_ILi8EEESG_EEENS5_IJSG_SB_EEEEEEEvNS4_8identityESZ_S19_vS1A_EENS_8epilogue10collective6detail29Sm90TmaWarpSpecializedAdapterINS1D_15DefaultEpilogueISI_SJ_SJ_NS1C_6thread17LinearCombinationISI_Li1EffLNS1H_9ScaleType4KindE0ELNS_15FloatRoundStyleE2ESI_EENS1_15EpilogueDefaultEEEEEvvEEEEvNT_6ParamsE,"aw",@nobits
	.sectionflags	@""
	.align	16
	.zero		1024


//--------------------- .nv.shared.reserved.0     --------------------------
	.section	.nv.shared.reserved.0,"aw",@nobits
	.weak		__nv_reservedSMEM_offset_0_alias
	.size		__nv_reservedSMEM_offset_0_alias, 0, 0
	.other		__nv_reservedSMEM_offset_0_alias,@"STO_CUDA_RESERVED_SHARED STV_DEFAULT"
__nv_reservedSMEM_offset_0_alias:
	.zero		0


//--------------------- .nv.global                --------------------------
	.section	.nv.global,"aw",@nobits
.nv.global:
	.type		_ZN40_INTERNAL_37d1c77b_4_k_cu_fb30de38_212524cute1_E,@object
	.size		_ZN40_INTERNAL_37d1c77b_4_k_cu_fb30de38_212524cute1_E,(_ZN40_INTERNAL_37d1c77b_4_k_cu_fb30de38_212524cuda3std3__45__cpo6cbeginE - _ZN40_INTERNAL_37d1c77b_4_k_cu_fb30de38_212524cute1_E)
_ZN40_INTERNAL_37d1c77b_4_k_cu_fb30de38_212524cute1_E:
	.zero		1
	.type		_ZN40_INTERNAL_37d1c77b_4_k_cu_fb30de38_212524cuda3std3__45__cpo6cbeginE,@object
	.size		_ZN40_INTERNAL_37d1c77b_4_k_cu_fb30de38_212524cuda3std3__45__cpo6cbeginE,(_ZN40_INTERNAL_37d1c77b_4_k_cu_fb30de38_212524cuda3std3__48in_placeE - _ZN40_INTERNAL_37d1c77b_4_k_cu_fb30de38_212524cuda3std3__45__cpo6cbeginE)
_ZN40_INTERNAL_37d1c77b_4_k_cu_fb30de38_212524cuda3std3__45__cpo6cbeginE:
	.zero		1
	.type		_ZN40_INTERNAL_37d1c77b_4_k_cu_fb30de38_212524cuda3std3__48in_placeE,@object
	.size		_ZN40_INTERNAL_37d1c77b_4_k_cu_fb30de38_212524cuda3std3__48in_placeE,(_ZN40_INTERNAL_37d1c77b_4_k_cu_fb30de38_212524cuda3std6ranges3__45__cpo9iter_moveE - _ZN40_INTERNAL_37d1c77b_4_k_cu_fb30de38_212524cuda3std3__48in_placeE)
_ZN40_INTERNAL_37d1c77b_4_k_cu_fb30de38_212524cuda3std3__48in_placeE:
	.zero		1
	.type		_ZN40_INTERNAL_37d1c77b_4_k_cu_fb30de38_212524cuda3std6ranges3__45__cpo9iter_moveE,@object
	.size		_ZN40_INTERNAL_37d1c77b_4_k_cu_fb30de38_212524cuda3std6ranges3__45__cpo9iter_moveE,(_ZN40_INTERNAL_37d1c77b_4_k_cu_fb30de38_212524cuda3std3__45__cpo5beginE - _ZN40_INTERNAL_37d1c77b_4_k_cu_fb30de38_212524cuda3std6ranges3__45__cpo9iter_moveE)
_ZN40_INTERNAL_37d1c77b_4_k_cu_fb30de38_212524cuda3std6ranges3__45__cpo9iter_moveE:
	.zero		1
	.type		_ZN40_INTERNAL_37d1c77b_4_k_cu_fb30de38_212524cuda3std3__45__cpo5beginE,@object
	.size		_ZN40_INTERNAL_37d1c77b_4_k_cu_fb30de38_212524cuda3std3__45__cpo5beginE,(_ZN40_INTERNAL_37d1c77b_4_k_cu_fb30de38_212524cuda3std3__442_GLOBAL__N__37d1c77b_4_k_cu_fb30de38_212526ignoreE - _ZN40_INTERNAL_37d1c77b_4_k_cu_fb30de38_212524cuda3std3__45__cpo5beginE)
_ZN40_INTERNAL_37d1c77b_4_k_cu_fb30de38_212524cuda3std3__45__cpo5beginE:
	.zero		1
	.type		_ZN40_INTERNAL_37d1c77b_4_k_cu_fb30de38_212524cuda3std3__442_GLOBAL__N__37d1c77b_4_k_cu_fb30de38_212526ignoreE,@object
	.size		_ZN40_INTERNAL_37d1c77b_4_k_cu_fb30de38_212524cuda3std3__442_GLOBAL__N__37d1c77b_4_k_cu_fb30de38_212526ignoreE,(_ZN40_INTERNAL_37d1c77b_4_k_cu_fb30de38_212524cute7productE - _ZN40_INTERNAL_37d1c77b_4_k_cu_fb30de38_212524cuda3std3__442_GLOBAL__N__37d1c77b_4_k_cu_fb30de38_212526ignoreE)
_ZN40_INTERNAL_37d1c77b_4_k_cu_fb30de38_212524cuda3std3__442_GLOBAL__N__37d1c77b_4_k_cu_fb30de38_212526ignoreE:
	.zero		1
	.type		_ZN40_INTERNAL_37d1c77b_4_k_cu_fb30de38_212524cute7productE,@object
	.size		_ZN40_INTERNAL_37d1c77b_4_k_cu_fb30de38_212524cute7productE,(_ZN40_INTERNAL_37d1c77b_4_k_cu_fb30de38_212524cuda3std3__45__cpo3endE - _ZN40_INTERNAL_37d1c77b_4_k_cu_fb30de38_212524cute7productE)
_ZN40_INTERNAL_37d1c77b_4_k_cu_fb30de38_212524cute7productE:
	.zero		1
	.type		_ZN40_INTERNAL_37d1c77b_4_k_cu_fb30de38_212524cuda3std3__45__cpo3endE,@object
	.size		_ZN40_INTERNAL_37d1c77b_4_k_cu_fb30de38_212524cuda3std3__45__cpo3endE,(_ZN40_INTERNAL_37d1c77b_4_k_cu_fb30de38_212524cuda3std3__419piecewise_constructE - _ZN40_INTERNAL_37d1c77b_4_k_cu_fb30de38_212524cuda3std3__45__cpo3endE)
_ZN40_INTERNAL_37d1c77b_4_k_cu_fb30de38_212524cuda3std3__45__cpo3endE:
	.zero		1
	.type		_ZN40_INTERNAL_37d1c77b_4_k_cu_fb30de38_212524cuda3std3__419piecewise_constructE,@object
	.size		_ZN40_INTERNAL_37d1c77b_4_k_cu_fb30de38_212524cuda3std3__419piecewise_constructE,(_ZN40_INTERNAL_37d1c77b_4_k_cu_fb30de38_212524cuda3std3__45__cpo4cendE - _ZN40_INTERNAL_37d1c77b_4_k_cu_fb30de38_212524cuda3std3__419piecewise_constructE)
_ZN40_INTERNAL_37d1c77b_4_k_cu_fb30de38_212524cuda3std3__419piecewise_constructE:
	.zero		1
	.type		_ZN40_INTERNAL_37d1c77b_4_k_cu_fb30de38_212524cuda3std3__45__cpo4cendE,@object
	.size		_ZN40_INTERNAL_37d1c77b_4_k_cu_fb30de38_212524cuda3std3__45__cpo4cendE,(_ZN40_INTERNAL_37d1c77b_4_k_cu_fb30de38_212524cuda3std6ranges3__45__cpo4swapE - _ZN40_INTERNAL_37d1c77b_4_k_cu_fb30de38_212524cuda3std3__45__cpo4cendE)
_ZN40_INTERNAL_37d1c77b_4_k_cu_fb30de38_212524cuda3std3__45__cpo4cendE:
	.zero		1
	.type		_ZN40_INTERNAL_37d1c77b_4_k_cu_fb30de38_212524cuda3std6ranges3__45__cpo4swapE,@object
	.size		_ZN40_INTERNAL_37d1c77b_4_k_cu_fb30de38_212524cuda3std6ranges3__45__cpo4swapE,(.L_7 - _ZN40_INTERNAL_37d1c77b_4_k_cu_fb30de38_212524cuda3std6ranges3__45__cpo4swapE)
_ZN40_INTERNAL_37d1c77b_4_k_cu_fb30de38_212524cuda3std6ranges3__45__cpo4swapE:
	.zero		1
.L_7:


//--------------------- .nv.constant0._ZN7cutlass13device_kernelINS_4gemm6kernel13GemmUniversalIN4cute5tupleIJiiiiEEENS1_10collective13CollectiveMmaINS1_37MainloopSm90TmaGmmaWarpSpecializedFP8ILi14ENS5_IJNS4_1CILi1EEESB_SB_EEENS1_32KernelTmaWarpSpecializedPingpongEEENS5_IJNSA_ILi64EEESF_NSA_ILi128EEEEEENS_12float_e4m3_tENS5_IJlSB_lEEESI_SJ_NS4_8TiledMMAINS4_8MMA_AtomIJNS4_4SM904GMMA30MMA_64x64x32_F32E4M3E4M3_SS_TNILNSN_7ScaleInE1ELSP_1EEEEEENS4_6LayoutISC_NS5_IJNSA_ILi0EEEST_ST_EEEEENS5_IJNS4_10UnderscoreESW_SW_EEEEENS4_13SM90_TMA_LOADENS4_14ComposedLayoutINS4_7SwizzleILi3ELi4ELi3EEENS4_18smem_ptr_flag_bitsILi8EEENSS_INS5_IJNSA_ILi8EEESG_EEENS5_IJSG_SB_EEEEEEEvNS4_8identityESZ_S19_vS1A_EENS_8epilogue10collective6detail29Sm90TmaWarpSpecializedAdapterINS1D_15DefaultEpilogueISI_SJ_SJ_NS1C_6thread17LinearCombinationISI_Li1EffLNS1H_9ScaleType4KindE0ELNS_15FloatRoundStyleE2ESI_EENS1_15EpilogueDefaultEEEEEvvEEEEvNT_6ParamsE --------------------------
	.section	.nv.constant0._ZN7cutlass13device_kernelINS_4gemm6kernel13GemmUniversalIN4cute5tupleIJiiiiEEENS1_10collective13CollectiveMmaINS1_37MainloopSm90TmaGmmaWarpSpecializedFP8ILi14ENS5_IJNS4_1CILi1EEESB_SB_EEENS1_32KernelTmaWarpSpecializedPingpongEEENS5_IJNSA_ILi64EEESF_NSA_ILi128EEEEEENS_12float_e4m3_tENS5_IJlSB_lEEESI_SJ_NS4_8TiledMMAINS4_8MMA_AtomIJNS4_4SM904GMMA30MMA_64x64x32_F32E4M3E4M3_SS_TNILNSN_7ScaleInE1ELSP_1EEEEEENS4_6LayoutISC_NS5_IJNSA_ILi0EEEST_ST_EEEEENS5_IJNS4_10UnderscoreESW_SW_EEEEENS4_13SM90_TMA_LOADENS4_14ComposedLayoutINS4_7SwizzleILi3ELi4ELi3EEENS4_18smem_ptr_flag_bitsILi8EEENSS_INS5_IJNSA_ILi8EEESG_EEENS5_IJSG_SB_EEEEEEEvNS4_8identityESZ_S19_vS1A_EENS_8epilogue10collective6detail29Sm90TmaWarpSpecializedAdapterINS1D_15DefaultEpilogueISI_SJ_SJ_NS1C_6thread17LinearCombinationISI_Li1EffLNS1H_9ScaleType4KindE0ELNS_15FloatRoundStyleE2ESI_EENS1_15EpilogueDefaultEEEEEvvEEEEvNT_6ParamsE,"a",@progbits
	.sectionflags	@""
	.align	4
.nv.constant0._ZN7cutlass13device_kernelINS_4gemm6kernel13GemmUniversalIN4cute5tupleIJiiiiEEENS1_10collective13CollectiveMmaINS1_37MainloopSm90TmaGmmaWarpSpecializedFP8ILi14ENS5_IJNS4_1CILi1EEESB_SB_EEENS1_32KernelTmaWarpSpecializedPingpongEEENS5_IJNSA_ILi64EEESF_NSA_ILi128EEEEEENS_12float_e4m3_tENS5_IJlSB_lEEESI_SJ_NS4_8TiledMMAINS4_8MMA_AtomIJNS4_4SM904GMMA30MMA_64x64x32_F32E4M3E4M3_SS_TNILNSN_7ScaleInE1ELSP_1EEEEEENS4_6LayoutISC_NS5_IJNSA_ILi0EEEST_ST_EEEEENS5_IJNS4_10UnderscoreESW_SW_EEEEENS4_13SM90_TMA_LOADENS4_14ComposedLayoutINS4_7SwizzleILi3ELi4ELi3EEENS4_18smem_ptr_flag_bitsILi8EEENSS_INS5_IJNSA_ILi8EEESG_EEENS5_IJSG_SB_EEEEEEEvNS4_8identityESZ_S19_vS1A_EENS_8epilogue10collective6detail29Sm90TmaWarpSpecializedAdapterINS1D_15DefaultEpilogueISI_SJ_SJ_NS1C_6thread17LinearCombinationISI_Li1EffLNS1H_9ScaleType4KindE0ELNS_15FloatRoundStyleE2ESI_EENS1_15EpilogueDefaultEEEEEvvEEEEvNT_6ParamsE:
	.zero		1664


//--------------------- SYMBOLS --------------------------

	.type		.nv.reservedSmem.offset0,@object
	.size		.nv.reservedSmem.offset0,0x4
